	.headerflags	@"EF_CUDA_TEXMODE_UNIFIED EF_CUDA_64BIT_ADDRESS EF_CUDA_ACCELERATORS EF_CUDA_SM90 EF_CUDA_VIRTUAL_SM(EF_CUDA_SM90)"
	.elftype	@"ET_EXEC"


//--------------------- .nv.info                  --------------------------
	.section	.nv.info,"",@"SHT_CUDA_INFO"
	.align	4


	//----- nvinfo : EIATTR_REGCOUNT
	.align		4
        /*0000*/ 	.byte	0x04, 0x2f
        /*0002*/ 	.short	(.L_3 - .L_2)
	.align		4
.L_2:
        /*0004*/ 	.word	index@(triton_poi_fused__native_batch_norm_legit_no_training_relu_threshold_backward_12)
        /*0008*/ 	.word	0x00000030


	//----- nvinfo : EIATTR_MIN_STACK_SIZE
	.align		4
.L_3:
        /*000c*/ 	.byte	0x04, 0x12
        /*000e*/ 	.short	(.L_5 - .L_4)
	.align		4
.L_4:
        /*0010*/ 	.word	index@(triton_poi_fused__native_batch_norm_legit_no_training_relu_threshold_backward_12)
        /*0014*/ 	.word	0x00000000


	//----- nvinfo : EIATTR_FRAME_SIZE
	.align		4
.L_5:
        /*0018*/ 	.byte	0x04, 0x11
        /*001a*/ 	.short	(.L_7 - .L_6)
	.align		4
.L_6:
        /*001c*/ 	.word	index@(triton_poi_fused__native_batch_norm_legit_no_training_relu_threshold_backward_12)
        /*0020*/ 	.word	0x00000000


	//----- nvinfo : EIATTR_MIN_STACK_SIZE
	.align		4
.L_7:
        /*0024*/ 	.byte	0x04, 0x12
        /*0026*/ 	.short	(.L_9 - .L_8)
	.align		4
.L_8:
        /*0028*/ 	.word	index@(triton_poi_fused__native_batch_norm_legit_no_training_relu_threshold_backward_12)
        /*002c*/ 	.word	0x00000000
.L_9:


//--------------------- .nv.info.triton_poi_fused__native_batch_norm_legit_no_training_relu_threshold_backward_12 --------------------------
	.section	.nv.info.triton_poi_fused__native_batch_norm_legit_no_training_relu_threshold_backward_12,"",@"SHT_CUDA_INFO"
	.sectionflags	@""
	.align	4


	//----- nvinfo : EIATTR_CUDA_API_VERSION
	.align		4
        /*0000*/ 	.byte	0x04, 0x37
        /*0002*/ 	.short	(.L_11 - .L_10)
.L_10:
        /*0004*/ 	.word	0x0000007c


	//----- nvinfo : EIATTR_KPARAM_INFO
	.align		4
.L_11:
        /*0008*/ 	.byte	0x04, 0x17
        /*000a*/ 	.short	(.L_13 - .L_12)
.L_12:
        /*000c*/ 	.word	0x00000000
        /*0010*/ 	.short	0x0008
        /*0012*/ 	.short	0x003c
        /*0014*/ 	.byte	0x00, 0xf0, 0x11, 0x00


	//----- nvinfo : EIATTR_KPARAM_INFO
	.align		4
.L_13:
        /*0018*/ 	.byte	0x04, 0x17
        /*001a*/ 	.short	(.L_15 - .L_14)
.L_14:
        /*001c*/ 	.word	0x00000000
        /*0020*/ 	.short	0x0007
        /*0022*/ 	.short	0x0038
        /*0024*/ 	.byte	0x00, 0xf0, 0x11, 0x00


	//----- nvinfo : EIATTR_KPARAM_INFO
	.align		4
.L_15:
        /*0028*/ 	.byte	0x04, 0x17
        /*002a*/ 	.short	(.L_17 - .L_16)
.L_16:
        /*002c*/ 	.word	0x00000000
        /*0030*/ 	.short	0x0006
        /*0032*/ 	.short	0x0030
        /*0034*/ 	.byte	0x00, 0xf4, 0x21, 0x00


	//----- nvinfo : EIATTR_KPARAM_INFO
	.align		4
.L_17:
        /*0038*/ 	.byte	0x04, 0x17
        /*003a*/ 	.short	(.L_19 - .L_18)
.L_18:
        /*003c*/ 	.word	0x00000000
        /*0040*/ 	.short	0x0005
        /*0042*/ 	.short	0x0028
        /*0044*/ 	.byte	0x00, 0xf4, 0x21, 0x00


	//----- nvinfo : EIATTR_KPARAM_INFO
	.align		4
.L_19:
        /*0048*/ 	.byte	0x04, 0x17
        /*004a*/ 	.short	(.L_21 - .L_20)
.L_20:
        /*004c*/ 	.word	0x00000000
        /*0050*/ 	.short	0x0004
        /*0052*/ 	.short	0x0020
        /*0054*/ 	.byte	0x00, 0xf4, 0x21, 0x00


	//----- nvinfo : EIATTR_KPARAM_INFO
	.align		4
.L_21:
        /*0058*/ 	.byte	0x04, 0x17
        /*005a*/ 	.short	(.L_23 - .L_22)
.L_22:
        /*005c*/ 	.word	0x00000000
        /*0060*/ 	.short	0x0003
        /*0062*/ 	.short	0x0018
        /*0064*/ 	.byte	0x00, 0xf4, 0x21, 0x00


	//----- nvinfo : EIATTR_KPARAM_INFO
	.align		4
.L_23:
        /*0068*/ 	.byte	0x04, 0x17
        /*006a*/ 	.short	(.L_25 - .L_24)
.L_24:
        /*006c*/ 	.word	0x00000000
        /*0070*/ 	.short	0x0002
        /*0072*/ 	.short	0x0010
        /*0074*/ 	.byte	0x00, 0xf4, 0x21, 0x00


	//----- nvinfo : EIATTR_KPARAM_INFO
	.align		4
.L_25:
        /*0078*/ 	.byte	0x04, 0x17
        /*007a*/ 	.short	(.L_27 - .L_26)
.L_26:
        /*007c*/ 	.word	0x00000000
        /*0080*/ 	.short	0x0001
        /*0082*/ 	.short	0x0008
        /*0084*/ 	.byte	0x00, 0xf4, 0x21, 0x00


	//----- nvinfo : EIATTR_KPARAM_INFO
	.align		4
.L_27:
        /*0088*/ 	.byte	0x04, 0x17
        /*008a*/ 	.short	(.L_29 - .L_28)
.L_28:
        /*008c*/ 	.word	0x00000000
        /*0090*/ 	.short	0x0000
        /*0092*/ 	.short	0x0000
        /*0094*/ 	.byte	0x00, 0xf4, 0x21, 0x00


	//----- nvinfo : EIATTR_SPARSE_MMA_MASK
	.align		4
.L_29:
        /*0098*/ 	.byte	0x03, 0x50
        /*009a*/ 	.short	0x0000


	//----- nvinfo : EIATTR_MAXREG_COUNT
	.align		4
        /*009c*/ 	.byte	0x03, 0x1b
        /*009e*/ 	.short	0x00ff


	//----- nvinfo : EIATTR_EXIT_INSTR_OFFSETS
	.align		4
        /*00a0*/ 	.byte	0x04, 0x1c
        /*00a2*/ 	.short	(.L_31 - .L_30)


	//   ....[0]....
.L_30:
        /*00a4*/ 	.word	0x00002210


	//   ....[1]....
        /*00a8*/ 	.word	0x00002230


	//----- nvinfo : EIATTR_REQNTID
	.align		4
.L_31:
        /*00ac*/ 	.byte	0x04, 0x10
        /*00ae*/ 	.short	(.L_33 - .L_32)
.L_32:
        /*00b0*/ 	.word	0x00000100
        /*00b4*/ 	.word	0x00000001
        /*00b8*/ 	.word	0x00000001


	//----- nvinfo : EIATTR_CBANK_PARAM_SIZE
	.align		4
.L_33:
        /*00bc*/ 	.byte	0x03, 0x19
        /*00be*/ 	.short	0x0040


	//----- nvinfo : EIATTR_PARAM_CBANK
	.align		4
        /*00c0*/ 	.byte	0x04, 0x0a
        /*00c2*/ 	.short	(.L_35 - .L_34)
	.align		4
.L_34:
        /*00c4*/ 	.word	index@(.nv.constant0.triton_poi_fused__native_batch_norm_legit_no_training_relu_threshold_backward_12)
        /*00c8*/ 	.short	0x0210
        /*00ca*/ 	.short	0x0040


	//----- nvinfo : EIATTR_SW_WAR
	.align		4
.L_35:
        /*00cc*/ 	.byte	0x04, 0x36
        /*00ce*/ 	.short	(.L_37 - .L_36)
.L_36:
        /*00d0*/ 	.word	0x00000008
.L_37:


//--------------------- .nv.callgraph             --------------------------
	.section	.nv.callgraph,"",@"SHT_CUDA_CALLGRAPH"
	.align	4
	.sectionentsize	8
	.align		4
        /*0000*/ 	.word	0x00000000
	.align		4
        /*0004*/ 	.word	0xffffffff
	.align		4
        /*0008*/ 	.word	0x00000000
	.align		4
        /*000c*/ 	.word	0xfffffffe
	.align		4
        /*0010*/ 	.word	0x00000000
	.align		4
        /*0014*/ 	.word	0xfffffffd
	.align		4
        /*0018*/ 	.word	0x00000000
	.align		4
        /*001c*/ 	.word	0xfffffffc


//--------------------- .nv.constant4             --------------------------
	.section	.nv.constant4,"a",@progbits
	.align	8
	.align		8
.nv.constant4:
        /*0000*/ 	.dword	_$_str
	.align		8
        /*0008*/ 	.dword	_$_str_$_2


//--------------------- .text.triton_poi_fused__native_batch_norm_legit_no_training_relu_threshold_backward_12 --------------------------
	.section	.text.triton_poi_fused__native_batch_norm_legit_no_training_relu_threshold_backward_12,"ax",@progbits
	.sectionflags	@"SHF_BARRIERS=1"
	.align	128
        .global         triton_poi_fused__native_batch_norm_legit_no_training_relu_threshold_backward_12
        .type           triton_poi_fused__native_batch_norm_legit_no_training_relu_threshold_backward_12,@function
        .size           triton_poi_fused__native_batch_norm_legit_no_training_relu_threshold_backward_12,(.L_x_1 - triton_poi_fused__native_batch_norm_legit_no_training_relu_threshold_backward_12)
        .other          triton_poi_fused__native_batch_norm_legit_no_training_relu_threshold_backward_12,@"STO_CUDA_ENTRY STV_DEFAULT"
triton_poi_fused__native_batch_norm_legit_no_training_relu_threshold_backward_12:
.text.triton_poi_fused__native_batch_norm_legit_no_training_relu_threshold_backward_12:
[----:B------:R-:W0:Y:S01]  /*0000*/  LDC R1, c[0x0][0x28] ;  /* 0x00000a00ff017b82 */ /* 0x000e220000000800 */
[----:B------:R-:W1:Y:S07]  /*0010*/  S2R R4, SR_CTAID.Y ;  /* 0x0000000000047919 */ /* 0x000e6e0000002600 */
[----:B------:R-:W2:Y:S01]  /*0020*/  LDC.64 R32, c[0x0][0x220] ;  /* 0x00008800ff207b82 */ /* 0x000ea20000000a00 */
[----:B------:R-:W-:Y:S02]  /*0030*/  CS2R R16, SRZ ;  /* 0x0000000000107805 */ /* 0x000fe4000001ff00 */
[----:B------:R-:W-:Y:S01]  /*0040*/  CS2R R18, SRZ ;  /* 0x0000000000127805 */ /* 0x000fe2000001ff00 */
[----:B------:R-:W3:Y:S01]  /*0050*/  S2R R5, SR_TID.X ;  /* 0x0000000000057919 */ /* 0x000ee20000002100 */
[----:B------:R-:W-:Y:S01]  /*0060*/  ULDC.64 UR6, c[0x0][0x208] ;  /* 0x0000820000067ab9 */ /* 0x000fe20000000a00 */
[----:B------:R-:W4:Y:S02]  /*0070*/  S2R R26, SR_CTAID.X ;  /* 0x00000000001a7919 */ /* 0x000f240000002500 */
[----:B------:R-:W5:Y:S08]  /*0080*/  LDC.64 R34, c[0x0][0x218] ;  /* 0x00008600ff227b82 */ /* 0x000f700000000a00 */
[----:B------:R-:W4:Y:S01]  /*0090*/  LDC.64 R38, c[0x0][0x210] ;  /* 0x00008400ff267b82 */ /* 0x000f220000000a00 */
[----:B------:R-:W-:-:S02]  /*00a0*/  CS2R R10, SRZ ;  /* 0x00000000000a7805 */ /* 0x000fc4000001ff00 */
[----:B------:R-:W-:Y:S02]  /*00b0*/  CS2R R12, SRZ ;  /* 0x00000000000c7805 */ /* 0x000fe4000001ff00 */
[----:B------:R-:W-:-:S03]  /*00c0*/  CS2R R14, SRZ ;  /* 0x00000000000e7805 */ /* 0x000fc6000001ff00 */
[----:B------:R-:W5:Y:S01]  /*00d0*/  LDC.64 R30, c[0x0][0x228] ;  /* 0x00008a00ff1e7b82 */ /* 0x000f620000000a00 */
[----:B-1----:R-:W-:Y:S02]  /*00e0*/  IMAD.SHL.U32 R24, R4, 0x40, RZ ;  /* 0x0000004004187824 */ /* 0x002fe400078e00ff */
[----:B---3--:R-:W-:-:S05]  /*00f0*/  IMAD.SHL.U32 R3, R5, 0x10, RZ ;  /* 0x0000001005037824 */ /* 0x008fca00078e00ff */
[----:B------:R-:W-:-:S04]  /*0100*/  LOP3.LUT R0, R24, 0x30, R3, 0xf8, !PT ;  /* 0x0000003018007812 */ /* 0x000fc800078ef803 */
[----:B------:R-:W-:Y:S02]  /*0110*/  SHF.R.S32.HI R3, RZ, 0x1f, R0 ;  /* 0x0000001fff037819 */ /* 0x000fe40000011400 */
[----:B------:R-:W-:Y:S02]  /*0120*/  ISETP.GE.AND P1, PT, R0, 0x200, PT ;  /* 0x000002000000780c */ /* 0x000fe40003f26270 */
[----:B------:R-:W-:-:S04]  /*0130*/  LEA.HI R8, R3, R0, RZ, 0x7 ;  /* 0x0000000003087211 */ /* 0x000fc800078f38ff */
[----:B------:R-:W-:-:S05]  /*0140*/  LOP3.LUT R3, R8, 0xffffff80, RZ, 0xc0, !PT ;  /* 0xffffff8008037812 */ /* 0x000fca00078ec0ff */
[----:B------:R-:W-:-:S04]  /*0150*/  IMAD.IADD R3, R0, 0x1, -R3 ;  /* 0x0000000100037824 */ /* 0x000fc800078e0a03 */
[----:B--2---:R-:W-:-:S05]  /*0160*/  IMAD.WIDE R6, R3, 0x4, R32 ;  /* 0x0000000403067825 */ /* 0x004fca00078e0220 */
[----:B------:R1:W2:Y:S01]  /*0170*/  @!P1 LDG.E.EL.128 R16, desc[UR6][R6.64] ;  /* 0x0000000606109981 */ /* 0x0002a2000c2e1d00 */
[----:B------:R-:W-:Y:S01]  /*0180*/  SHF.R.U32.HI R2, RZ, 0x2, R5 ;  /* 0x00000002ff027819 */ /* 0x000fe20000011605 */
[----:B----4-:R-:W-:Y:S02]  /*0190*/  IMAD.SHL.U32 R26, R26, 0x40, RZ ;  /* 0x000000401a1a7824 */ /* 0x010fe400078e00ff */
[----:B------:R-:W-:Y:S01]  /*01a0*/  IMAD.SHL.U32 R8, R8, 0x100, RZ ;  /* 0x0000010008087824 */ /* 0x000fe200078e00ff */
[----:B------:R-:W-:Y:S01]  /*01b0*/  SGXT.U32 R2, R2, 0x6 ;  /* 0x000000060202781a */ /* 0x000fe20000000000 */
[----:B-----5:R-:W-:-:S03]  /*01c0*/  IMAD.WIDE R22, R3, 0x4, R34 ;  /* 0x0000000403167825 */ /* 0x020fc600078e0222 */
[----:B------:R-:W-:Y:S02]  /*01d0*/  LOP3.LUT R27, R26, R2, RZ, 0xfc, !PT ;  /* 0x000000021a1b7212 */ /* 0x000fe400078efcff */
[----:B------:R-:W-:Y:S01]  /*01e0*/  LOP3.LUT R8, R8, 0xffff8000, RZ, 0xc0, !PT ;  /* 0xffff800008087812 */ /* 0x000fe200078ec0ff */
[----:B------:R3:W4:Y:S01]  /*01f0*/  @!P1 LDG.E.EL.128 R12, desc[UR6][R22.64] ;  /* 0x00000006160c9981 */ /* 0x000722000c2e1d00 */
[----:B------:R-:W-:-:S03]  /*0200*/  ISETP.GE.AND P0, PT, R27, 0x100, PT ;  /* 0x000001001b00780c */ /* 0x000fc60003f06270 */
[----:B------:R-:W-:Y:S01]  /*0210*/  IMAD R27, R27, 0x80, R8 ;  /* 0x000000801b1b7824 */ /* 0x000fe200078e0208 */
[----:B------:R-:W-:Y:S02]  /*0220*/  ISETP.LT.AND P0, PT, R0, 0x200, !P0 ;  /* 0x000002000000780c */ /* 0x000fe40004701270 */
[----:B------:R-:W-:Y:S01]  /*0230*/  CS2R R8, SRZ ;  /* 0x0000000000087805 */ /* 0x000fe2000001ff00 */
[----:B------:R-:W-:-:S04]  /*0240*/  IMAD.IADD R25, R3, 0x1, R27 ;  /* 0x0000000103197824 */ /* 0x000fc800078e021b */
[----:B0-----:R-:W-:-:S06]  /*0250*/  IMAD.WIDE R20, R25, 0x4, R38 ;  /* 0x0000000419147825 */ /* 0x001fcc00078e0226 */
[----:B------:R0:W4:Y:S01]  /*0260*/  @P0 LDG.E.EL.128 R8, desc[UR6][R20.64] ;  /* 0x0000000614080981 */ /* 0x000122000c2e1d00 */
[----:B------:R-:W-:Y:S02]  /*0270*/  SHF.R.S32.HI R29, RZ, 0x19, R4 ;  /* 0x00000019ff1d7819 */ /* 0x000fe40000011404 */
[----:B-1----:R-:W-:Y:S02]  /*0280*/  LOP3.LUT R6, R0, 0x4, RZ, 0xfc, !PT ;  /* 0x0000000400067812 */ /* 0x002fe400078efcff */
[----:B------:R-:W-:-:S04]  /*0290*/  SGXT R29, R29, 0x1 ;  /* 0x000000011d1d781a */ /* 0x000fc80000000200 */
[----:B------:R-:W-:-:S04]  /*02a0*/  LEA.HI R4, R29, R6, RZ, 0x7 ;  /* 0x000000061d047211 */ /* 0x000fc800078f38ff */
[----:B---3--:R-:W-:Y:S01]  /*02b0*/  LOP3.LUT R23, R4, 0xffffff80, RZ, 0xc0, !PT ;  /* 0xffffff8004177812 */ /* 0x008fe200078ec0ff */
[----:B0-----:R-:W-:-:S04]  /*02c0*/  IMAD.MOV.U32 R20, RZ, RZ, 0x3e800000 ;  /* 0x3e800000ff147424 */ /* 0x001fc800078e00ff */
[----:B------:R-:W-:Y:S01]  /*02d0*/  IMAD.IADD R23, R6, 0x1, -R23 ;  /* 0x0000000106177824 */ /* 0x000fe200078e0a17 */
[----:B------:R-:W-:Y:S01]  /*02e0*/  LOP3.LUT R21, R0, 0xc, RZ, 0xfc, !PT ;  /* 0x0000000c00157812 */ /* 0x000fe200078efcff */
[----:B--2---:R-:W-:Y:S01]  /*02f0*/  FADD R28, R16, 9.9999997473787516356e-06 ;  /* 0x3727c5ac101c7421 */ /* 0x004fe20000000000 */
[----:B------:R-:W-:-:S05]  /*0300*/  FADD R7, R17, 9.9999997473787516356e-06 ;  /* 0x3727c5ac11077421 */ /* 0x000fca0000000000 */
[----:B------:R-:W0:Y:S01]  /*0310*/  MUFU.SQRT R28, R28 ;  /* 0x0000001c001c7308 */ /* 0x000e220000002000 */
[----:B------:R-:W-:Y:S01]  /*0320*/  FADD R18, R18, 9.9999997473787516356e-06 ;  /* 0x3727c5ac12127421 */ /* 0x000fe20000000000 */
[----:B------:R-:W-:-:S06]  /*0330*/  FADD R19, R19, 9.9999997473787516356e-06 ;  /* 0x3727c5ac13137421 */ /* 0x000fcc0000000000 */
[----:B------:R-:W1:Y:S01]  /*0340*/  MUFU.SQRT R7, R7 ;  /* 0x0000000700077308 */ /* 0x000e620000002000 */
[----:B0-----:R-:W-:-:S07]  /*0350*/  FSETP.GT.AND P3, PT, R28, 8.50705917302346158658e+37, PT ;  /* 0x7e8000001c00780b */ /* 0x001fce0003f64000 */
[----:B------:R-:W0:Y:S01]  /*0360*/  MUFU.SQRT R36, R18 ;  /* 0x0000001200247308 */ /* 0x000e220000002000 */
[----:B------:R-:W-:-:S07]  /*0370*/  FSETP.GEU.AND P6, PT, R28, 1.175494350822287508e-38, PT ;  /* 0x008000001c00780b */ /* 0x000fce0003fce000 */
[----:B------:R-:W2:Y:S01]  /*0380*/  MUFU.SQRT R4, R19 ;  /* 0x0000001300047308 */ /* 0x000ea20000002000 */
[----:B-1----:R-:W-:Y:S02]  /*0390*/  FSETP.GT.AND P5, PT, R7, 8.50705917302346158658e+37, PT ;  /* 0x7e8000000700780b */ /* 0x002fe40003fa4000 */
[----:B------:R-:W-:Y:S01]  /*03a0*/  FSEL R6, R20, 1, P3 ;  /* 0x3f80000014067808 */ /* 0x000fe20001800000 */
[----:B------:R-:W-:Y:S01]  /*03b0*/  @P3 FMUL R28, R28, 0.25 ;  /* 0x3e8000001c1c3820 */ /* 0x000fe20000400000 */
[----:B0-----:R-:W-:-:S03]  /*03c0*/  FSETP.GT.AND P2, PT, R36, 8.50705917302346158658e+37, PT ;  /* 0x7e8000002400780b */ /* 0x001fc60003f44000 */
[----:B------:R-:W-:Y:S01]  /*03d0*/  @!P6 FMUL R28, R28, 16777216 ;  /* 0x4b8000001c1ce820 */ /* 0x000fe20000400000 */
[----:B------:R-:W-:Y:S01]  /*03e0*/  @!P6 FMUL R6, R6, 16777216 ;  /* 0x4b8000000606e820 */ /* 0x000fe20000400000 */
[----:B------:R-:W-:Y:S02]  /*03f0*/  FSETP.GEU.AND P3, PT, R36, 1.175494350822287508e-38, PT ;  /* 0x008000002400780b */ /* 0x000fe40003f6e000 */
[----:B------:R-:W-:Y:S02]  /*0400*/  LOP3.LUT R16, R0, 0x8, RZ, 0xfc, !PT ;  /* 0x0000000800107812 */ /* 0x000fe400078efcff */
[----:B--2---:R-:W-:Y:S02]  /*0410*/  FSETP.GT.AND P6, PT, R4, 8.50705917302346158658e+37, PT ;  /* 0x7e8000000400780b */ /* 0x004fe40003fc4000 */
[C---:B------:R-:W-:Y:S01]  /*0420*/  FSETP.GEU.AND P4, PT, R7.reuse, 1.175494350822287508e-38, PT ;  /* 0x008000000700780b */ /* 0x040fe20003f8e000 */
[----:B------:R-:W-:Y:S01]  /*0430*/  @P5 FMUL R7, R7, 0.25 ;  /* 0x3e80000007075820 */ /* 0x000fe20000400000 */
[----:B------:R-:W-:-:S02]  /*0440*/  FSEL R0, R20, 1, P5 ;  /* 0x3f80000014007808 */ /* 0x000fc40002800000 */
[----:B------:R-:W-:Y:S01]  /*0450*/  FSETP.GEU.AND P5, PT, R4, 1.175494350822287508e-38, PT ;  /* 0x008000000400780b */ /* 0x000fe20003fae000 */
[----:B------:R-:W-:Y:S01]  /*0460*/  @P2 FMUL R36, R36, 0.25 ;  /* 0x3e80000024242820 */ /* 0x000fe20000400000 */
[----:B------:R-:W-:-:S03]  /*0470*/  LEA.HI R17, R29, R16, RZ, 0x7 ;  /* 0x000000101d117211 */ /* 0x000fc600078f38ff */
[----:B------:R-:W-:Y:S01]  /*0480*/  @!P3 FMUL R36, R36, 16777216 ;  /* 0x4b8000002424b820 */ /* 0x000fe20000400000 */
[----:B------:R-:W-:Y:S01]  /*0490*/  LOP3.LUT R17, R17, 0xffffff80, RZ, 0xc0, !PT ;  /* 0xffffff8011117812 */ /* 0x000fe200078ec0ff */
[----:B------:R-:W-:Y:S02]  /*04a0*/  @P6 FMUL R4, R4, 0.25 ;  /* 0x3e80000004046820 */ /* 0x000fe40000400000 */
[----:B------:R-:W-:Y:S02]  /*04b0*/  @!P4 FMUL R7, R7, 16777216 ;  /* 0x4b8000000707c820 */ /* 0x000fe40000400000 */
[----:B------:R-:W-:Y:S02]  /*04c0*/  IMAD.IADD R22, R16, 0x1, -R17 ;  /* 0x0000000110167824 */ /* 0x000fe400078e0a11 */
[----:B------:R-:W-:Y:S01]  /*04d0*/  @!P5 FMUL R4, R4, 16777216 ;  /* 0x4b8000000404d820 */ /* 0x000fe20000400000 */
[----:B------:R0:W-:Y:S01]  /*04e0*/  MUFU.RCP R16, R36 ;  /* 0x0000002400107308 */ /* 0x0001e20000001000 */
[----:B----4-:R-:W-:Y:S01]  /*04f0*/  FADD R15, -R15, R11 ;  /* 0x0000000b0f0f7221 */ /* 0x010fe20000000100 */
[----:B0-----:R-:W0:Y:S06]  /*0500*/  LDC.64 R36, c[0x0][0x230] ;  /* 0x00008c00ff247b82 */ /* 0x001e2c0000000a00 */
[----:B------:R-:W1:Y:S01]  /*0510*/  MUFU.RCP R17, R28 ;  /* 0x0000001c00117308 */ /* 0x000e620000001000 */
[----:B------:R-:W-:Y:S01]  /*0520*/  FADD R13, -R13, R9 ;  /* 0x000000090d0d7221 */ /* 0x000fe20000000100 */
[----:B------:R-:W-:-:S06]  /*0530*/  FSEL R11, R20, 1, P6 ;  /* 0x3f800000140b7808 */ /* 0x000fcc0003000000 */
[----:B------:R-:W2:Y:S01]  /*0540*/  MUFU.RCP R7, R7 ;  /* 0x0000000700077308 */ /* 0x000ea20000001000 */
[----:B------:R-:W-:-:S07]  /*0550*/  FSEL R9, R20, 1, P2 ;  /* 0x3f80000014097808 */ /* 0x000fce0001000000 */
[----:B------:R-:W3:Y:S01]  /*0560*/  MUFU.RCP R4, R4 ;  /* 0x0000000400047308 */ /* 0x000ee20000001000 */
[----:B------:R-:W-:Y:S01]  /*0570*/  LEA.HI R29, R29, R21, RZ, 0x7 ;  /* 0x000000151d1d7211 */ /* 0x000fe200078f38ff */
[----:B------:R-:W-:Y:S01]  /*0580*/  @!P4 FMUL R0, R0, 16777216 ;  /* 0x4b8000000000c820 */ /* 0x000fe20000400000 */
[----:B------:R-:W-:Y:S01]  /*0590*/  @!P5 FMUL R11, R11, 16777216 ;  /* 0x4b8000000b0bd820 */ /* 0x000fe20000400000 */
[----:B------:R-:W-:Y:S01]  /*05a0*/  @!P3 FMUL R9, R9, 16777216 ;  /* 0x4b8000000909b820 */ /* 0x000fe20000400000 */
[----:B------:R-:W-:Y:S01]  /*05b0*/  LOP3.LUT R18, R29, 0xffffff80, RZ, 0xc0, !PT ;  /* 0xffffff801d127812 */ /* 0x000fe200078ec0ff */
[----:B------:R-:W-:Y:S01]  /*05c0*/  FADD R8, -R12, R8 ;  /* 0x000000080c087221 */ /* 0x000fe20000000100 */
[----:B-1----:R-:W-:Y:S01]  /*05d0*/  FMUL R17, R17, R6 ;  /* 0x0000000611117220 */ /* 0x002fe20000400000 */
[----:B--2---:R-:W-:Y:S01]  /*05e0*/  FMUL R0, R7, R0 ;  /* 0x0000000007007220 */ /* 0x004fe20000400000 */
[----:B------:R-:W-:Y:S01]  /*05f0*/  FADD R19, -R14, R10 ;  /* 0x0000000a0e137221 */ /* 0x000fe20000000100 */
[----:B------:R-:W-:Y:S01]  /*0600*/  FMUL R16, R16, R9 ;  /* 0x0000000910107220 */ /* 0x000fe20000400000 */
[----:B------:R-:W-:Y:S01]  /*0610*/  FMUL R29, R17, R8 ;  /* 0x00000008111d7220 */ /* 0x000fe20000400000 */
[----:B---3--:R-:W-:Y:S01]  /*0620*/  FMUL R4, R4, R11 ;  /* 0x0000000b04047220 */ /* 0x008fe20000400000 */
[----:B------:R-:W-:Y:S01]  /*0630*/  FMUL R0, R0, R13 ;  /* 0x0000000d00007220 */ /* 0x000fe20000400000 */
[----:B------:R-:W-:-:S02]  /*0640*/  IMAD.IADD R21, R21, 0x1, -R18 ;  /* 0x0000000115157824 */ /* 0x000fc400078e0a12 */
[----:B------:R-:W-:Y:S01]  /*0650*/  FMUL R17, R16, R19 ;  /* 0x0000001310117220 */ /* 0x000fe20000400000 */
[----:B------:R-:W-:Y:S01]  /*0660*/  FMUL R4, R4, R15 ;  /* 0x0000000f04047220 */ /* 0x000fe20000400000 */
[----:B------:R-:W-:Y:S02]  /*0670*/  CS2R R8, SRZ ;  /* 0x0000000000087805 */ /* 0x000fe4000001ff00 */
[----:B------:R-:W-:Y:S02]  /*0680*/  CS2R R10, SRZ ;  /* 0x00000000000a7805 */ /* 0x000fe4000001ff00 */
[----:B------:R-:W-:Y:S02]  /*0690*/  CS2R R12, SRZ ;  /* 0x00000000000c7805 */ /* 0x000fe4000001ff00 */
[----:B------:R-:W-:Y:S01]  /*06a0*/  CS2R R14, SRZ ;  /* 0x00000000000e7805 */ /* 0x000fe2000001ff00 */
[----:B------:R-:W-:-:S04]  /*06b0*/  IMAD.WIDE R6, R3, 0x4, R30 ;  /* 0x0000000403067825 */ /* 0x000fc800078e021e */
[----:B0-----:R-:W-:Y:S01]  /*06c0*/  IMAD.WIDE R18, R3, 0x4, R36 ;  /* 0x0000000403127825 */ /* 0x001fe200078e0224 */
[----:B------:R-:W2:Y:S04]  /*06d0*/  @!P1 LDG.E.EL.128 R8, desc[UR6][R6.64] ;  /* 0x0000000606089981 */ /* 0x000ea8000c2e1d00 */
[----:B------:R0:W2:Y:S01]  /*06e0*/  @!P1 LDG.E.EL.128 R12, desc[UR6][R18.64] ;  /* 0x00000006120c9981 */ /* 0x0000a2000c2e1d00 */
[----:B------:R-:W1:Y:S01]  /*06f0*/  S2UR UR5, SR_CgaCtaId ;  /* 0x00000000000579c3 */ /* 0x000e620000008800 */
[----:B------:R-:W-:Y:S01]  /*0700*/  IMAD.SHL.U32 R3, R5, 0x400, RZ ;  /* 0x0000040005037824 */ /* 0x000fe200078e00ff */
[----:B------:R-:W-:-:S04]  /*0710*/  UMOV UR4, 0x400 ;  /* 0x0000040000047882 */ /* 0x000fc80000000000 */
[----:B------:R-:W-:-:S04]  /*0720*/  LOP3.LUT R3, R3, 0xc00, RZ, 0xc0, !PT ;  /* 0x00000c0003037812 */ /* 0x000fc800078ec0ff */
[----:B------:R-:W-:Y:S01]  /*0730*/  LOP3.LUT R2, R3, R2, RZ, 0xfc, !PT ;  /* 0x0000000203027212 */ /* 0x000fe200078efcff */
[----:B-1----:R-:W-:Y:S01]  /*0740*/  UPRMT UR4, UR5, 0x654, UR4 ;  /* 0x0000065405047896 */ /* 0x002fe20008000004 */
[----:B0-----:R-:W-:-:S04]  /*0750*/  IMAD.IADD R19, R23, 0x1, R27 ;  /* 0x0000000117137824 */ /* 0x001fc800078e021b */
[----:B------:R-:W-:-:S04]  /*0760*/  IMAD.WIDE R18, R19, 0x4, R38 ;  /* 0x0000000413127825 */ /* 0x000fc800078e0226 */
[----:B--2---:R-:W-:Y:S01]  /*0770*/  FFMA R8, R29, R8, R12 ;  /* 0x000000081d087223 */ /* 0x004fe2000000000c */
[----:B------:R-:W-:Y:S01]  /*0780*/  FFMA R7, R4, R11, R15 ;  /* 0x0000000b04077223 */ /* 0x000fe2000000000f */
[C---:B------:R-:W-:Y:S01]  /*0790*/  LEA.HI R15, R3.reuse, UR4, RZ, 0x1c ;  /* 0x00000004030f7c11 */ /* 0x040fe2000f8fe0ff */
[----:B------:R-:W-:Y:S01]  /*07a0*/  FFMA R12, R0, R9, R13 ;  /* 0x00000009000c7223 */ /* 0x000fe2000000000d */
[----:B------:R-:W-:Y:S02]  /*07b0*/  LOP3.LUT R0, R3, 0x40, RZ, 0xfc, !PT ;  /* 0x0000004003007812 */ /* 0x000fe400078efcff */
[----:B------:R-:W-:Y:S02]  /*07c0*/  FSETP.GEU.AND P2, PT, R8, RZ, PT ;  /* 0x000000ff0800720b */ /* 0x000fe40003f4e000 */
[----:B------:R-:W-:Y:S01]  /*07d0*/  SHF.R.U32.HI R11, RZ, 0x4, R5 ;  /* 0x00000004ff0b7819 */ /* 0x000fe20000011605 */
[----:B------:R-:W-:Y:S01]  /*07e0*/  IMAD R15, R2, 0x4, R15 ;  /* 0x00000004020f7824 */ /* 0x000fe200078e020f */
[----:B------:R-:W-:-:S02]  /*07f0*/  FSEL R6, R8, RZ, P2 ;  /* 0x000000ff08067208 */ /* 0x000fc40001000000 */
[----:B------:R-:W-:Y:S02]  /*0800*/  LEA.HI R13, R0, UR4, RZ, 0x1c ;  /* 0x00000004000d7c11 */ /* 0x000fe4000f8fe0ff */
[----:B------:R-:W-:Y:S02]  /*0810*/  SGXT.U32 R11, R11, 0x4 ;  /* 0x000000040b0b781a */ /* 0x000fe40000000000 */
[----:B------:R-:W-:Y:S01]  /*0820*/  FSETP.GEU.AND P2, PT, R12, RZ, PT ;  /* 0x000000ff0c00720b */ /* 0x000fe20003f4e000 */
[----:B------:R-:W-:Y:S01]  /*0830*/  FFMA R4, R17, R10, R14 ;  /* 0x0000000a11047223 */ /* 0x000fe2000000000e */
[----:B------:R-:W-:Y:S01]  /*0840*/  LOP3.LUT R24, R11, R24, RZ, 0xfc, !PT ;  /* 0x000000180b187212 */ /* 0x000fe200078efcff */
[----:B------:R0:W-:Y:S01]  /*0850*/  STS [R15], R6 ;  /* 0x000000060f007388 */ /* 0x0001e20000000800 */
[----:B------:R-:W-:Y:S01]  /*0860*/  IMAD R29, R2, 0x4, R13 ;  /* 0x00000004021d7824 */ /* 0x000fe200078e020d */
[----:B------:R-:W-:Y:S02]  /*0870*/  FSEL R0, R12, RZ, P2 ;  /* 0x000000ff0c007208 */ /* 0x000fe40001000000 */
[----:B------:R-:W-:-:S02]  /*0880*/  CS2R R8, SRZ ;  /* 0x0000000000087805 */ /* 0x000fc4000001ff00 */
[----:B------:R-:W-:Y:S02]  /*0890*/  CS2R R10, SRZ ;  /* 0x00000000000a7805 */ /* 0x000fe4000001ff00 */
[----:B------:R-:W-:Y:S01]  /*08a0*/  CS2R R12, SRZ ;  /* 0x00000000000c7805 */ /* 0x000fe2000001ff00 */
[----:B------:R-:W-:Y:S01]  /*08b0*/  IMAD.WIDE R16, R23, 0x4, R34 ;  /* 0x0000000417107825 */ /* 0x000fe200078e0222 */
[----:B0-----:R-:W-:Y:S02]  /*08c0*/  CS2R R14, SRZ ;  /* 0x00000000000e7805 */ /* 0x001fe4000001ff00 */
[----:B------:R0:W2:Y:S04]  /*08d0*/  @P0 LDG.E.EL.128 R8, desc[UR6][R18.64] ;  /* 0x0000000612080981 */ /* 0x0000a8000c2e1d00 */
[----:B------:R1:W2:Y:S01]  /*08e0*/  @!P1 LDG.E.EL.128 R12, desc[UR6][R16.64] ;  /* 0x00000006100c9981 */ /* 0x0002a2000c2e1d00 */
[----:B0-----:R-:W-:-:S04]  /*08f0*/  LOP3.LUT R18, R3, 0xc0, RZ, 0xfc, !PT ;  /* 0x000000c003127812 */ /* 0x001fc800078efcff */
[----:B------:R-:W-:Y:S02]  /*0900*/  LEA.HI R19, R18, UR4, RZ, 0x1c ;  /* 0x0000000412137c11 */ /* 0x000fe4000f8fe0ff */
[----:B-1----:R-:W-:-:S03]  /*0910*/  CS2R R16, SRZ ;  /* 0x0000000000107805 */ /* 0x002fc6000001ff00 */
[----:B------:R-:W-:Y:S01]  /*0920*/  IMAD R40, R2, 0x4, R19 ;  /* 0x0000000402287824 */ /* 0x000fe200078e0213 */
[----:B------:R-:W-:Y:S01]  /*0930*/  CS2R R18, SRZ ;  /* 0x0000000000127805 */ /* 0x000fe2000001ff00 */
[----:B--2---:R-:W-:Y:S01]  /*0940*/  FADD R15, -R15, R11 ;  /* 0x0000000b0f0f7221 */ /* 0x004fe20000000100 */
[----:B------:R-:W-:Y:S01]  /*0950*/  FADD R14, -R14, R10 ;  /* 0x0000000a0e0e7221 */ /* 0x000fe20000000100 */
[----:B------:R-:W-:-:S05]  /*0960*/  IMAD.WIDE R10, R23, 0x4, R32 ;  /* 0x00000004170a7825 */ /* 0x000fca00078e0220 */
[----:B------:R-:W2:Y:S01]  /*0970*/  @!P1 LDG.E.EL.128 R16, desc[UR6][R10.64] ;  /* 0x000000060a109981 */ /* 0x000ea2000c2e1d00 */
[----:B------:R-:W-:-:S04]  /*0980*/  LOP3.LUT R28, R3, 0x80, RZ, 0xfc, !PT ;  /* 0x00000080031c7812 */ /* 0x000fc800078efcff */
[----:B------:R-:W-:Y:S01]  /*0990*/  LEA.HI R41, R28, UR4, RZ, 0x1c ;  /* 0x000000041c297c11 */ /* 0x000fe2000f8fe0ff */
[----:B------:R0:W-:Y:S01]  /*09a0*/  STS [R29+0x100], R0 ;  /* 0x000100001d007388 */ /* 0x0001e20000000800 */
[----:B------:R-:W-:-:S04]  /*09b0*/  FSETP.GEU.AND P2, PT, R4, RZ, PT ;  /* 0x000000ff0400720b */ /* 0x000fc80003f4e000 */
[----:B------:R-:W-:Y:S02]  /*09c0*/  FSEL R4, R4, RZ, P2 ;  /* 0x000000ff04047208 */ /* 0x000fe40001000000 */
[----:B------:R-:W-:-:S04]  /*09d0*/  FSETP.GEU.AND P2, PT, R7, RZ, PT ;  /* 0x000000ff0700720b */ /* 0x000fc80003f4e000 */
[----:B------:R-:W-:Y:S01]  /*09e0*/  FSEL R7, R7, RZ, P2 ;  /* 0x000000ff07077208 */ /* 0x000fe20001000000 */
[----:B------:R-:W-:Y:S01]  /*09f0*/  FADD R9, -R13, R9 ;  /* 0x000000090d097221 */ /* 0x000fe20000000100 */
[----:B------:R-:W-:Y:S01]  /*0a00*/  FADD R12, -R12, R8 ;  /* 0x000000080c0c7221 */ /* 0x000fe20000000100 */
[----:B--2---:R-:W-:-:S04]  /*0a10*/  FADD R28, R16, 9.9999997473787516356e-06 ;  /* 0x3727c5ac101c7421 */ /* 0x004fc80000000000 */
[----:B0-----:R-:W0:Y:S01]  /*0a20*/  MUFU.SQRT R29, R28 ;  /* 0x0000001c001d7308 */ /* 0x001e220000002000 */
[----:B------:R-:W-:-:S07]  /*0a30*/  FADD R17, R17, 9.9999997473787516356e-06 ;  /* 0x3727c5ac11117421 */ /* 0x000fce0000000000 */
[----:B------:R-:W1:Y:S01]  /*0a40*/  MUFU.SQRT R17, R17 ;  /* 0x0000001100117308 */ /* 0x000e620000002000 */
[C---:B0-----:R-:W-:Y:S02]  /*0a50*/  FSETP.GT.AND P3, PT, R29.reuse, 8.50705917302346158658e+37, PT ;  /* 0x7e8000001d00780b */ /* 0x041fe40003f64000 */
[----:B------:R-:W-:Y:S01]  /*0a60*/  FSETP.GEU.AND P2, PT, R29, 1.175494350822287508e-38, PT ;  /* 0x008000001d00780b */ /* 0x000fe20003f4e000 */
[----:B------:R-:W-:Y:S01]  /*0a70*/  FADD R18, R18, 9.9999997473787516356e-06 ;  /* 0x3727c5ac12127421 */ /* 0x000fe20000000000 */
[----:B------:R-:W-:-:S05]  /*0a80*/  FSEL R16, R20, 1, P3 ;  /* 0x3f80000014107808 */ /* 0x000fca0001800000 */
[----:B------:R-:W0:Y:S04]  /*0a90*/  MUFU.SQRT R18, R18 ;  /* 0x0000001200127308 */ /* 0x000e280000002000 */
[----:B------:R-:W-:Y:S01]  /*0aa0*/  @P3 FMUL R29, R29, 0.25 ;  /* 0x3e8000001d1d3820 */ /* 0x000fe20000400000 */
[----:B-1----:R-:W-:Y:S01]  /*0ab0*/  FSETP.GT.AND P3, PT, R17, 8.50705917302346158658e+37, PT ;  /* 0x7e8000001100780b */ /* 0x002fe20003f64000 */
[----:B------:R-:W-:Y:S02]  /*0ac0*/  @!P2 FMUL R16, R16, 16777216 ;  /* 0x4b8000001010a820 */ /* 0x000fe40000400000 */
[----:B------:R-:W-:Y:S01]  /*0ad0*/  @!P2 FMUL R29, R29, 16777216 ;  /* 0x4b8000001d1da820 */ /* 0x000fe20000400000 */
[----:B------:R-:W-:Y:S01]  /*0ae0*/  FSETP.GEU.AND P2, PT, R17, 1.175494350822287508e-38, PT ;  /* 0x008000001100780b */ /* 0x000fe20003f4e000 */
[----:B------:R-:W-:Y:S01]  /*0af0*/  FADD R19, R19, 9.9999997473787516356e-06 ;  /* 0x3727c5ac13137421 */ /* 0x000fe20000000000 */
[----:B------:R-:W-:-:S03]  /*0b00*/  FSEL R10, R20, 1, P3 ;  /* 0x3f800000140a7808 */ /* 0x000fc60001800000 */
[----:B------:R-:W1:Y:S04]  /*0b10*/  MUFU.SQRT R11, R19 ;  /* 0x00000013000b7308 */ /* 0x000e680000002000 */
[----:B------:R-:W-:Y:S01]  /*0b20*/  @P3 FMUL R17, R17, 0.25 ;  /* 0x3e80000011113820 */ /* 0x000fe20000400000 */
[----:B0-----:R-:W-:-:S03]  /*0b30*/  FSETP.GT.AND P3, PT, R18, 8.50705917302346158658e+37, PT ;  /* 0x7e8000001200780b */ /* 0x001fc60003f64000 */
[----:B------:R-:W-:Y:S01]  /*0b40*/  @!P2 FMUL R17, R17, 16777216 ;  /* 0x4b8000001111a820 */ /* 0x000fe20000400000 */
[----:B------:R-:W-:Y:S01]  /*0b50*/  @!P2 FMUL R10, R10, 16777216 ;  /* 0x4b8000000a0aa820 */ /* 0x000fe20000400000 */
[----:B------:R-:W-:Y:S02]  /*0b60*/  FSETP.GEU.AND P2, PT, R18, 1.175494350822287508e-38, PT ;  /* 0x008000001200780b */ /* 0x000fe40003f4e000 */
[----:B------:R-:W-:-:S06]  /*0b70*/  FSEL R13, R20, 1, P3 ;  /* 0x3f800000140d7808 */ /* 0x000fcc0001800000 */
[----:B------:R-:W-:Y:S01]  /*0b80*/  @P3 FMUL R18, R18, 0.25 ;  /* 0x3e80000012123820 */ /* 0x000fe20000400000 */
[----:B-1----:R-:W-:-:S04]  /*0b90*/  FSETP.GT.AND P3, PT, R11, 8.50705917302346158658e+37, PT ;  /* 0x7e8000000b00780b */ /* 0x002fc80003f64000 */
[----:B------:R-:W-:Y:S01]  /*0ba0*/  @!P2 FMUL R18, R18, 16777216 ;  /* 0x4b8000001212a820 */ /* 0x000fe20000400000 */
[----:B------:R-:W-:Y:S01]  /*0bb0*/  @!P2 FMUL R13, R13, 16777216 ;  /* 0x4b8000000d0da820 */ /* 0x000fe20000400000 */
[C---:B------:R-:W-:Y:S01]  /*0bc0*/  FSETP.GEU.AND P2, PT, R11.reuse, 1.175494350822287508e-38, PT ;  /* 0x008000000b00780b */ /* 0x040fe20003f4e000 */
[----:B------:R-:W0:Y:S06]  /*0bd0*/  MUFU.RCP R17, R17 ;  /* 0x0000001100117308 */ /* 0x000e2c0000001000 */
[----:B------:R-:W-:Y:S02]  /*0be0*/  @P3 FMUL R11, R11, 0.25 ;  /* 0x3e8000000b0b3820 */ /* 0x000fe40000400000 */
[----:B------:R-:W1:Y:S04]  /*0bf0*/  MUFU.RCP R29, R29 ;  /* 0x0000001d001d7308 */ /* 0x000e680000001000 */
[----:B------:R-:W-:-:S04]  /*0c00*/  @!P2 FMUL R11, R11, 16777216 ;  /* 0x4b8000000b0ba820 */ /* 0x000fc80000400000 */
[----:B------:R-:W2:Y:S01]  /*0c10*/  MUFU.RCP R18, R18 ;  /* 0x0000001200127308 */ /* 0x000ea20000001000 */
[----:B------:R-:W-:-:S07]  /*0c20*/  FSEL R8, R20, 1, P3 ;  /* 0x3f80000014087808 */ /* 0x000fce0001800000 */
[----:B------:R-:W3:Y:S01]  /*0c30*/  MUFU.RCP R11, R11 ;  /* 0x0000000b000b7308 */ /* 0x000ee20000001000 */
[----:B0-----:R-:W-:Y:S01]  /*0c40*/  FMUL R10, R17, R10 ;  /* 0x0000000a110a7220 */ /* 0x001fe20000400000 */
[----:B------:R-:W-:Y:S01]  /*0c50*/  @!P2 FMUL R8, R8, 16777216 ;  /* 0x4b8000000808a820 */ /* 0x000fe20000400000 */
[----:B-1----:R-:W-:Y:S01]  /*0c60*/  FMUL R19, R29, R16 ;  /* 0x000000101d137220 */ /* 0x002fe20000400000 */
[----:B--2---:R-:W-:Y:S01]  /*0c70*/  FMUL R29, R18, R13 ;  /* 0x0000000d121d7220 */ /* 0x004fe20000400000 */
[----:B------:R-:W-:Y:S02]  /*0c80*/  FMUL R18, R10, R9 ;  /* 0x000000090a127220 */ /* 0x000fe40000400000 */
[----:B------:R-:W-:Y:S01]  /*0c90*/  FMUL R19, R19, R12 ;  /* 0x0000000c13137220 */ /* 0x000fe20000400000 */
[----:B------:R-:W-:-:S04]  /*0ca0*/  IMAD.WIDE R12, R23, 0x4, R30 ;  /* 0x00000004170c7825 */ /* 0x000fc800078e021e */
[----:B---3--:R-:W-:Y:S01]  /*0cb0*/  FMUL R16, R11, R8 ;  /* 0x000000080b107220 */ /* 0x008fe20000400000 */
[----:B------:R-:W-:Y:S02]  /*0cc0*/  CS2R R8, SRZ ;  /* 0x0000000000087805 */ /* 0x000fe4000001ff00 */
[----:B------:R-:W-:Y:S01]  /*0cd0*/  CS2R R10, SRZ ;  /* 0x00000000000a7805 */ /* 0x000fe2000001ff00 */
[----:B------:R-:W-:Y:S01]  /*0ce0*/  FMUL R29, R29, R14 ;  /* 0x0000000e1d1d7220 */ /* 0x000fe20000400000 */
[----:B------:R-:W-:Y:S01]  /*0cf0*/  FMUL R28, R16, R15 ;  /* 0x0000000f101c7220 */ /* 0x000fe20000400000 */
[----:B------:R-:W-:Y:S01]  /*0d00*/  CS2R R14, SRZ ;  /* 0x00000000000e7805 */ /* 0x000fe2000001ff00 */
[----:B------:R-:W-:Y:S02]  /*0d10*/  IMAD.WIDE R16, R23, 0x4, R36 ;  /* 0x0000000417107825 */ /* 0x000fe400078e0224 */
[----:B------:R0:W2:Y:S02]  /*0d20*/  @!P1 LDG.E.EL.128 R8, desc[UR6][R12.64] ;  /* 0x000000060c089981 */ /* 0x0000a4000c2e1d00 */
[----:B0-----:R-:W-:-:S06]  /*0d30*/  CS2R R12, SRZ ;  /* 0x00000000000c7805 */ /* 0x001fcc000001ff00 */
[----:B------:R0:W2:Y:S01]  /*0d40*/  @!P1 LDG.E.EL.128 R12, desc[UR6][R16.64] ;  /* 0x00000006100c9981 */ /* 0x0000a2000c2e1d00 */
[----:B------:R-:W-:Y:S02]  /*0d50*/  IMAD R41, R2, 0x4, R41 ;  /* 0x0000000402297824 */ /* 0x000fe400078e0229 */
[----:B------:R-:W-:-:S03]  /*0d60*/  IMAD.IADD R43, R21, 0x1, R27 ;  /* 0x00000001152b7824 */ /* 0x000fc600078e021b */
[----:B------:R-:W-:Y:S04]  /*0d70*/  STS [R41+0x200], R4 ;  /* 0x0002000429007388 */ /* 0x000fe80000000800 */
[----:B------:R1:W-:Y:S01]  /*0d80*/  STS [R40+0x300], R7 ;  /* 0x0003000728007388 */ /* 0x0003e20000000800 */
[----:B0-----:R-:W-:-:S04]  /*0d90*/  IMAD.WIDE R16, R22, 0x4, R34 ;  /* 0x0000000416107825 */ /* 0x001fc800078e0222 */
[----:B--2---:R-:W-:Y:S01]  /*0da0*/  FFMA R12, R19, R8, R12 ;  /* 0x00000008130c7223 */ /* 0x004fe2000000000c */
[----:B------:R-:W-:Y:S01]  /*0db0*/  FFMA R23, R28, R11, R15 ;  /* 0x0000000b1c177223 */ /* 0x000fe2000000000f */
[----:B------:R-:W-:Y:S01]  /*0dc0*/  FFMA R28, R29, R10, R14 ;  /* 0x0000000a1d1c7223 */ /* 0x000fe2000000000e */
[----:B------:R-:W-:Y:S01]  /*0dd0*/  LOP3.LUT R11, R3, 0x100, RZ, 0xfc, !PT ;  /* 0x00000100030b7812 */ /* 0x000fe200078efcff */
[----:B------:R-:W-:Y:S01]  /*0de0*/  FFMA R29, R18, R9, R13 ;  /* 0x00000009121d7223 */ /* 0x000fe2000000000d */
[----:B------:R-:W-:Y:S01]  /*0df0*/  FSETP.GEU.AND P2, PT, R12, RZ, PT ;  /* 0x000000ff0c00720b */ /* 0x000fe20003f4e000 */
[----:B------:R-:W-:Y:S01]  /*0e00*/  IMAD.IADD R13, R22, 0x1, R27 ;  /* 0x00000001160d7824 */ /* 0x000fe200078e021b */
[----:B------:R-:W-:Y:S02]  /*0e10*/  LEA.HI R15, R11, UR4, RZ, 0x1c ;  /* 0x000000040b0f7c11 */ /* 0x000fe4000f8fe0ff */
[----:B------:R-:W-:Y:S02]  /*0e20*/  CS2R R8, SRZ ;  /* 0x0000000000087805 */ /* 0x000fe4000001ff00 */
[----:B------:R-:W-:-:S02]  /*0e30*/  CS2R R10, SRZ ;  /* 0x00000000000a7805 */ /* 0x000fc4000001ff00 */
[----:B------:R-:W-:Y:S01]  /*0e40*/  FSEL R27, R12, RZ, P2 ;  /* 0x000000ff0c1b7208 */ /* 0x000fe20001000000 */
[----:B------:R-:W-:-:S04]  /*0e50*/  IMAD.WIDE R12, R13, 0x4, R38 ;  /* 0x000000040d0c7825 */ /* 0x000fc800078e0226 */
[----:B-1----:R-:W-:Y:S01]  /*0e60*/  IMAD R40, R2, 0x4, R15 ;  /* 0x0000000402287824 */ /* 0x002fe200078e020f */
[----:B------:R0:W2:Y:S01]  /*0e70*/  @P0 LDG.E.EL.128 R8, desc[UR6][R12.64] ;  /* 0x000000060c080981 */ /* 0x0000a2000c2e1d00 */
[----:B------:R-:W-:Y:S02]  /*0e80*/  CS2R R14, SRZ ;  /* 0x00000000000e7805 */ /* 0x000fe4000001ff00 */
[----:B0-----:R-:W-:-:S06]  /*0e90*/  CS2R R12, SRZ ;  /* 0x00000000000c7805 */ /* 0x001fcc000001ff00 */
[----:B------:R-:W2:Y:S04]  /*0ea0*/  @!P1 LDG.E.EL.128 R12, desc[UR6][R16.64] ;  /* 0x00000006100c9981 */ /* 0x000ea8000c2e1d00 */
[----:B------:R0:W-:Y:S01]  /*0eb0*/  STS [R40+0x400], R27 ;  /* 0x0004001b28007388 */ /* 0x0001e20000000800 */
[----:B--2---:R-:W-:Y:S01]  /*0ec0*/  FADD R15, -R15, R11 ;  /* 0x0000000b0f0f7221 */ /* 0x004fe20000000100 */
[----:B------:R-:W-:Y:S01]  /*0ed0*/  FADD R14, -R14, R10 ;  /* 0x0000000a0e0e7221 */ /* 0x000fe20000000100 */
[----:B------:R-:W-:Y:S01]  /*0ee0*/  FADD R18, -R13, R9 ;  /* 0x000000090d127221 */ /* 0x000fe20000000100 */
[----:B0-----:R-:W-:Y:S01]  /*0ef0*/  FADD R40, -R12, R8 ;  /* 0x000000080c287221 */ /* 0x001fe20000000100 */
[----:B------:R-:W-:Y:S02]  /*0f00*/  CS2R R8, SRZ ;  /* 0x0000000000087805 */ /* 0x000fe4000001ff00 */
[----:B------:R-:W-:Y:S01]  /*0f10*/  CS2R R10, SRZ ;  /* 0x00000000000a7805 */ /* 0x000fe2000001ff00 */
[----:B------:R-:W-:-:S05]  /*0f20*/  IMAD.WIDE R12, R22, 0x4, R32 ;  /* 0x00000004160c7825 */ /* 0x000fca00078e0220 */
[----:B------:R-:W2:Y:S01]  /*0f30*/  @!P1 LDG.E.EL.128 R8, desc[UR6][R12.64] ;  /* 0x000000060c089981 */ /* 0x000ea2000c2e1d00 */
[----:B------:R-:W-:-:S04]  /*0f40*/  IMAD.WIDE R42, R43, 0x4, R38 ;  /* 0x000000042b2a7825 */ /* 0x000fc800078e0226 */
[----:B--2---:R-:W-:-:S04]  /*0f50*/  FADD R8, R8, 9.9999997473787516356e-06 ;  /* 0x3727c5ac08087421 */ /* 0x004fc80000000000 */
[----:B------:R-:W0:Y:S01]  /*0f60*/  MUFU.SQRT R16, R8 ;  /* 0x0000000800107308 */ /* 0x000e220000002000 */
[----:B------:R-:W-:-:S07]  /*0f70*/  FADD R9, R9, 9.9999997473787516356e-06 ;  /* 0x3727c5ac09097421 */ /* 0x000fce0000000000 */
[----:B------:R-:W1:Y:S01]  /*0f80*/  MUFU.SQRT R9, R9 ;  /* 0x0000000900097308 */ /* 0x000e620000002000 */
[C---:B0-----:R-:W-:Y:S02]  /*0f90*/  FSETP.GT.AND P3, PT, R16.reuse, 8.50705917302346158658e+37, PT ;  /* 0x7e8000001000780b */ /* 0x041fe40003f64000 */
[----:B------:R-:W-:Y:S01]  /*0fa0*/  FSETP.GEU.AND P2, PT, R16, 1.175494350822287508e-38, PT ;  /* 0x008000001000780b */ /* 0x000fe20003f4e000 */
[----:B------:R-:W-:Y:S01]  /*0fb0*/  FADD R10, R10, 9.9999997473787516356e-06 ;  /* 0x3727c5ac0a0a7421 */ /* 0x000fe20000000000 */
[----:B------:R-:W-:-:S03]  /*0fc0*/  FSEL R19, R20, 1, P3 ;  /* 0x3f80000014137808 */ /* 0x000fc60001800000 */
[----:B------:R-:W0:Y:S06]  /*0fd0*/  MUFU.SQRT R17, R10 ;  /* 0x0000000a00117308 */ /* 0x000e2c0000002000 */
        /* <DEDUP_REMOVED lines=18> */
[----:B------:R-:W-:-:S07]  /*1100*/  FSETP.GEU.AND P2, PT, R8, 1.175494350822287508e-38, PT ;  /* 0x008000000800780b */ /* 0x000fce0003f4e000 */
[----:B------:R-:W-:Y:S01]  /*1110*/  @P3 FMUL R8, R8, 0.25 ;  /* 0x3e80000008083820 */ /* 0x000fe20000400000 */
[----:B------:R-:W0:Y:S05]  /*1120*/  MUFU.RCP R9, R9 ;  /* 0x0000000900097308 */ /* 0x000e2a0000001000 */
[----:B------:R-:W-:-:S03]  /*1130*/  @!P2 FMUL R8, R8, 16777216 ;  /* 0x4b8000000808a820 */ /* 0x000fc60000400000 */
[----:B------:R-:W1:Y:S01]  /*1140*/  MUFU.RCP R17, R17 ;  /* 0x0000001100117308 */ /* 0x000e620000001000 */
[----:B------:R-:W-:-:S07]  /*1150*/  FSEL R39, R20, 1, P3 ;  /* 0x3f80000014277808 */ /* 0x000fce0001800000 */
[----:B------:R-:W2:Y:S01]  /*1160*/  MUFU.RCP R8, R8 ;  /* 0x0000000800087308 */ /* 0x000ea20000001000 */
[----:B------:R-:W-:-:S07]  /*1170*/  @!P2 FMUL R39, R39, 16777216 ;  /* 0x4b8000002727a820 */ /* 0x000fce0000400000 */
[----:B------:R-:W3:Y:S01]  /*1180*/  MUFU.RCP R16, R16 ;  /* 0x0000001000107308 */ /* 0x000ee20000001000 */
[----:B0-----:R-:W-:Y:S01]  /*1190*/  FMUL R11, R9, R12 ;  /* 0x0000000c090b7220 */ /* 0x001fe20000400000 */
[----:B-1----:R-:W-:Y:S01]  /*11a0*/  FMUL R13, R17, R10 ;  /* 0x0000000a110d7220 */ /* 0x002fe20000400000 */
[----:B--2---:R-:W-:Y:S02]  /*11b0*/  FMUL R12, R8, R39 ;  /* 0x00000027080c7220 */ /* 0x004fe40000400000 */
[----:B------:R-:W-:Y:S01]  /*11c0*/  FMUL R10, R11, R18 ;  /* 0x000000120b0a7220 */ /* 0x000fe20000400000 */
[----:B------:R-:W-:Y:S01]  /*11d0*/  FMUL R11, R13, R14 ;  /* 0x0000000e0d0b7220 */ /* 0x000fe20000400000 */
[----:B------:R-:W-:Y:S01]  /*11e0*/  FMUL R38, R12, R15 ;  /* 0x0000000f0c267220 */ /* 0x000fe20000400000 */
[----:B------:R-:W-:Y:S02]  /*11f0*/  CS2R R12, SRZ ;  /* 0x00000000000c7805 */ /* 0x000fe4000001ff00 */
[----:B------:R-:W-:Y:S01]  /*1200*/  CS2R R14, SRZ ;  /* 0x00000000000e7805 */ /* 0x000fe2000001ff00 */
[----:B------:R-:W-:-:S04]  /*1210*/  IMAD.WIDE R8, R22, 0x4, R30 ;  /* 0x0000000416087825 */ /* 0x000fc800078e021e */
[----:B---3--:R-:W-:Y:S01]  /*1220*/  FMUL R19, R16, R19 ;  /* 0x0000001310137220 */ /* 0x008fe20000400000 */
[----:B------:R-:W-:-:S03]  /*1230*/  CS2R R16, SRZ ;  /* 0x0000000000107805 */ /* 0x000fc6000001ff00 */
[----:B------:R-:W-:Y:S01]  /*1240*/  FMUL R40, R19, R40 ;  /* 0x0000002813287220 */ /* 0x000fe20000400000 */
[----:B------:R0:W2:Y:S01]  /*1250*/  @!P1 LDG.E.EL.128 R12, desc[UR6][R8.64] ;  /* 0x00000006080c9981 */ /* 0x0000a2000c2e1d00 */
[----:B------:R-:W-:Y:S01]  /*1260*/  CS2R R18, SRZ ;  /* 0x0000000000127805 */ /* 0x000fe2000001ff00 */
[----:B0-----:R-:W-:-:S05]  /*1270*/  IMAD.WIDE R8, R22, 0x4, R36 ;  /* 0x0000000416087825 */ /* 0x001fca00078e0224 */
[----:B------:R0:W2:Y:S01]  /*1280*/  @!P1 LDG.E.EL.128 R16, desc[UR6][R8.64] ;  /* 0x0000000608109981 */ /* 0x0000a2000c2e1d00 */
[----:B------:R-:W-:-:S04]  /*1290*/  IMAD.WIDE R32, R21, 0x4, R32 ;  /* 0x0000000415207825 */ /* 0x000fc800078e0220 */
[----:B------:R-:W-:Y:S01]  /*12a0*/  IMAD.WIDE R34, R21, 0x4, R34 ;  /* 0x0000000415227825 */ /* 0x000fe200078e0222 */
[----:B0-----:R-:W-:-:S03]  /*12b0*/  CS2R R8, SRZ ;  /* 0x0000000000087805 */ /* 0x001fc6000001ff00 */
[----:B--2---:R-:W-:Y:S01]  /*12c0*/  FFMA R38, R38, R15, R19 ;  /* 0x0000000f26267223 */ /* 0x004fe20000000013 */
[----:B------:R-:W-:Y:S01]  /*12d0*/  FFMA R22, R11, R14, R18 ;  /* 0x0000000e0b167223 */ /* 0x000fe20000000012 */
[----:B------:R-:W-:Y:S01]  /*12e0*/  FFMA R39, R10, R13, R17 ;  /* 0x0000000d0a277223 */ /* 0x000fe20000000011 */
[----:B------:R-:W-:Y:S01]  /*12f0*/  FFMA R40, R40, R12, R16 ;  /* 0x0000000c28287223 */ /* 0x000fe20000000010 */
[----:B------:R-:W-:Y:S02]  /*1300*/  CS2R R16, SRZ ;  /* 0x0000000000107805 */ /* 0x000fe4000001ff00 */
[----:B------:R-:W-:-:S06]  /*1310*/  CS2R R18, SRZ ;  /* 0x0000000000127805 */ /* 0x000fcc000001ff00 */
[----:B------:R-:W2:Y:S01]  /*1320*/  @!P1 LDG.E.EL.128 R16, desc[UR6][R32.64] ;  /* 0x0000000620109981 */ /* 0x000ea2000c2e1d00 */
[----:B------:R-:W-:Y:S02]  /*1330*/  CS2R R10, SRZ ;  /* 0x00000000000a7805 */ /* 0x000fe4000001ff00 */
[----:B------:R-:W-:Y:S02]  /*1340*/  CS2R R12, SRZ ;  /* 0x00000000000c7805 */ /* 0x000fe4000001ff00 */
[----:B------:R-:W-:Y:S02]  /*1350*/  CS2R R14, SRZ ;  /* 0x00000000000e7805 */ /* 0x000fe4000001ff00 */
[----:B------:R0:W3:Y:S04]  /*1360*/  @P0 LDG.E.EL.128 R8, desc[UR6][R42.64] ;  /* 0x000000062a080981 */ /* 0x0000e8000c2e1d00 */
[----:B------:R1:W3:Y:S01]  /*1370*/  @!P1 LDG.E.EL.128 R12, desc[UR6][R34.64] ;  /* 0x00000006220c9981 */ /* 0x0002e2000c2e1d00 */
[----:B------:R-:W-:-:S04]  /*1380*/  IMAD.WIDE R30, R21, 0x4, R30 ;  /* 0x00000004151e7825 */ /* 0x000fc800078e021e */
[----:B------:R-:W-:-:S04]  /*1390*/  IMAD.WIDE R36, R21, 0x4, R36 ;  /* 0x0000000415247825 */ /* 0x000fc800078e0224 */
[----:B--2---:R-:W-:-:S04]  /*13a0*/  FADD R41, R16, 9.9999997473787516356e-06 ;  /* 0x3727c5ac10297421 */ /* 0x004fc80000000000 */
[----:B------:R-:W2:Y:S01]  /*13b0*/  MUFU.SQRT R16, R41 ;  /* 0x0000002900107308 */ /* 0x000ea20000002000 */
[----:B0-----:R-:W-:Y:S01]  /*13c0*/  FADD R43, R17, 9.9999997473787516356e-06 ;  /* 0x3727c5ac112b7421 */ /* 0x001fe20000000000 */
[----:B------:R-:W-:-:S06]  /*13d0*/  FADD R18, R18, 9.9999997473787516356e-06 ;  /* 0x3727c5ac12127421 */ /* 0x000fcc0000000000 */
[----:B------:R-:W0:Y:S01]  /*13e0*/  MUFU.SQRT R17, R43 ;  /* 0x0000002b00117308 */ /* 0x000e220000002000 */
[----:B--2---:R-:W-:-:S07]  /*13f0*/  FSETP.GT.AND P3, PT, R16, 8.50705917302346158658e+37, PT ;  /* 0x7e8000001000780b */ /* 0x004fce0003f64000 */
[----:B------:R-:W2:Y:S01]  /*1400*/  MUFU.SQRT R32, R18 ;  /* 0x0000001200207308 */ /* 0x000ea20000002000 */
[----:B------:R-:W-:Y:S01]  /*1410*/  FSETP.GEU.AND P2, PT, R16, 1.175494350822287508e-38, PT ;  /* 0x008000001000780b */ /* 0x000fe20003f4e000 */
[----:B------:R-:W-:Y:S01]  /*1420*/  FADD R19, R19, 9.9999997473787516356e-06 ;  /* 0x3727c5ac13137421 */ /* 0x000fe20000000000 */
[----:B------:R-:W-:-:S05]  /*1430*/  FSEL R42, R20, 1, P3 ;  /* 0x3f800000142a7808 */ /* 0x000fca0001800000 */
[----:B-1----:R-:W1:Y:S01]  /*1440*/  MUFU.SQRT R34, R19 ;  /* 0x0000001300227308 */ /* 0x002e620000002000 */
[----:B------:R-:W-:Y:S01]  /*1450*/  @P3 FMUL R16, R16, 0.25 ;  /* 0x3e80000010103820 */ /* 0x000fe20000400000 */
[C---:B0-----:R-:W-:Y:S02]  /*1460*/  FSETP.GT.AND P3, PT, R17.reuse, 8.50705917302346158658e+37, PT ;  /* 0x7e8000001100780b */ /* 0x041fe40003f64000 */
[----:B--2---:R-:W-:Y:S02]  /*1470*/  FSETP.GT.AND P5, PT, R32, 8.50705917302346158658e+37, PT ;  /* 0x7e8000002000780b */ /* 0x004fe40003fa4000 */
[----:B------:R-:W-:Y:S01]  /*1480*/  FSETP.GEU.AND P4, PT, R17, 1.175494350822287508e-38, PT ;  /* 0x008000001100780b */ /* 0x000fe20003f8e000 */
[----:B------:R-:W-:Y:S01]  /*1490*/  @!P2 FMUL R16, R16, 16777216 ;  /* 0x4b8000001010a820 */ /* 0x000fe20000400000 */
[----:B------:R-:W-:Y:S01]  /*14a0*/  @!P2 FMUL R42, R42, 16777216 ;  /* 0x4b8000002a2aa820 */ /* 0x000fe20000400000 */
[----:B------:R-:W-:Y:S02]  /*14b0*/  FSETP.GEU.AND P2, PT, R29, RZ, PT ;  /* 0x000000ff1d00720b */ /* 0x000fe40003f4e000 */
[----:B------:R-:W-:-:S02]  /*14c0*/  FSEL R41, R20, 1, P3 ;  /* 0x3f80000014297808 */ /* 0x000fc40001800000 */
[----:B------:R-:W-:Y:S02]  /*14d0*/  FSEL R29, R29, RZ, P2 ;  /* 0x000000ff1d1d7208 */ /* 0x000fe40001000000 */
[----:B------:R-:W-:Y:S01]  /*14e0*/  FSETP.GEU.AND P2, PT, R28, RZ, PT ;  /* 0x000000ff1c00720b */ /* 0x000fe20003f4e000 */
[----:B------:R-:W-:Y:S01]  /*14f0*/  @P3 FMUL R17, R17, 0.25 ;  /* 0x3e80000011113820 */ /* 0x000fe20000400000 */
[C---:B------:R-:W-:Y:S01]  /*1500*/  FSETP.GEU.AND P3, PT, R32.reuse, 1.175494350822287508e-38, PT ;  /* 0x008000002000780b */ /* 0x040fe20003f6e000 */
[----:B------:R-:W-:Y:S01]  /*1510*/  @P5 FMUL R32, R32, 0.25 ;  /* 0x3e80000020205820 */ /* 0x000fe20000400000 */
[----:B------:R-:W-:Y:S01]  /*1520*/  FSEL R33, R20, 1, P5 ;  /* 0x3f80000014217808 */ /* 0x000fe20002800000 */
[----:B------:R-:W-:Y:S01]  /*1530*/  @!P4 FMUL R17, R17, 16777216 ;  /* 0x4b8000001111c820 */ /* 0x000fe20000400000 */
[----:B-1----:R-:W-:Y:S02]  /*1540*/  FSETP.GT.AND P5, PT, R34, 8.50705917302346158658e+37, PT ;  /* 0x7e8000002200780b */ /* 0x002fe40003fa4000 */
[----:B------:R-:W-:-:S02]  /*1550*/  FSEL R28, R28, RZ, P2 ;  /* 0x000000ff1c1c7208 */ /* 0x000fc40001000000 */
[C---:B------:R-:W-:Y:S01]  /*1560*/  FSETP.GEU.AND P2, PT, R23.reuse, RZ, PT ;  /* 0x000000ff1700720b */ /* 0x040fe20003f4e000 */
[----:B------:R-:W0:Y:S01]  /*1570*/  MUFU.RCP R21, R16 ;  /* 0x0000001000157308 */ /* 0x000e220000001000 */
[----:B------:R-:W-:Y:S02]  /*1580*/  FSEL R35, R20, 1, P5 ;  /* 0x3f80000014237808 */ /* 0x000fe40002800000 */
[----:B------:R-:W-:Y:S02]  /*1590*/  FSEL R43, R23, RZ, P2 ;  /* 0x000000ff172b7208 */ /* 0x000fe40001000000 */
[----:B------:R-:W-:-:S03]  /*15a0*/  FSETP.GEU.AND P2, PT, R40, RZ, PT ;  /* 0x000000ff2800720b */ /* 0x000fc60003f4e000 */
[----:B------:R1:W2:Y:S01]  /*15b0*/  MUFU.RCP R20, R17 ;  /* 0x0000001100147308 */ /* 0x0002a20000001000 */
[----:B------:R-:W-:Y:S02]  /*15c0*/  FSEL R40, R40, RZ, P2 ;  /* 0x000000ff28287208 */ /* 0x000fe40001000000 */
[----:B------:R-:W-:Y:S01]  /*15d0*/  FSETP.GEU.AND P2, PT, R39, RZ, PT ;  /* 0x000000ff2700720b */ /* 0x000fe20003f4e000 */
[----:B------:R-:W-:-:S03]  /*15e0*/  @!P4 FMUL R41, R41, 16777216 ;  /* 0x4b8000002929c820 */ /* 0x000fc60000400000 */
[----:B------:R-:W-:Y:S02]  /*15f0*/  FSEL R39, R39, RZ, P2 ;  /* 0x000000ff27277208 */ /* 0x000fe40001000000 */
[----:B------:R-:W-:Y:S01]  /*1600*/  FSETP.GEU.AND P2, PT, R22, RZ, PT ;  /* 0x000000ff1600720b */ /* 0x000fe20003f4e000 */
[----:B---3--:R-:W-:Y:S01]  /*1610*/  FADD R9, -R13, R9 ;  /* 0x000000090d097221 */ /* 0x008fe20000000100 */
[----:B------:R-:W-:Y:S01]  /*1620*/  FADD R8, -R12, R8 ;  /* 0x000000080c087221 */ /* 0x000fe20000000100 */
[----:B0-----:R-:W-:Y:S01]  /*1630*/  FMUL R13, R21, R42 ;  /* 0x0000002a150d7220 */ /* 0x001fe20000400000 */
[----:B------:R-:W-:Y:S02]  /*1640*/  FSEL R44, R22, RZ, P2 ;  /* 0x000000ff162c7208 */ /* 0x000fe40001000000 */
[----:B-1----:R-:W-:Y:S01]  /*1650*/  CS2R R16, SRZ ;  /* 0x0000000000107805 */ /* 0x002fe2000001ff00 */
[----:B--2---:R-:W-:Y:S01]  /*1660*/  FMUL R12, R20, R41 ;  /* 0x00000029140c7220 */ /* 0x004fe20000400000 */
[----:B------:R-:W-:-:S02]  /*1670*/  CS2R R18, SRZ ;  /* 0x0000000000127805 */ /* 0x000fc4000001ff00 */
[----:B------:R-:W-:Y:S02]  /*1680*/  CS2R R20, SRZ ;  /* 0x0000000000147805 */ /* 0x000fe4000001ff00 */
[----:B------:R-:W-:Y:S02]  /*1690*/  CS2R R22, SRZ ;  /* 0x0000000000167805 */ /* 0x000fe4000001ff00 */
[----:B------:R-:W2:Y:S04]  /*16a0*/  @!P1 LDG.E.EL.128 R16, desc[UR6][R30.64] ;  /* 0x000000061e109981 */ /* 0x000ea8000c2e1d00 */
[----:B------:R-:W2:Y:S01]  /*16b0*/  @!P1 LDG.E.EL.128 R20, desc[UR6][R36.64] ;  /* 0x0000000624149981 */ /* 0x000ea2000c2e1d00 */
[C---:B------:R-:W-:Y:S01]  /*16c0*/  FSETP.GEU.AND P6, PT, R34.reuse, 1.175494350822287508e-38, PT ;  /* 0x008000002200780b */ /* 0x040fe20003fce000 */
[----:B------:R-:W-:Y:S01]  /*16d0*/  @P5 FMUL R34, R34, 0.25 ;  /* 0x3e80000022225820 */ /* 0x000fe20000400000 */
[----:B------:R-:W-:-:S06]  /*16e0*/  @!P3 FMUL R32, R32, 16777216 ;  /* 0x4b8000002020b820 */ /* 0x000fcc0000400000 */
[----:B------:R-:W0:Y:S05]  /*16f0*/  MUFU.RCP R32, R32 ;  /* 0x0000002000207308 */ /* 0x000e2a0000001000 */
[----:B------:R-:W-:-:S06]  /*1700*/  @!P6 FMUL R34, R34, 16777216 ;  /* 0x4b8000002222e820 */ /* 0x000fcc0000400000 */
[----:B------:R-:W1:Y:S01]  /*1710*/  MUFU.RCP R34, R34 ;  /* 0x0000002200227308 */ /* 0x000e620000001000 */
[----:B------:R-:W-:Y:S01]  /*1720*/  FMUL R13, R13, R8 ;  /* 0x000000080d0d7220 */ /* 0x000fe20000400000 */
[----:B------:R-:W-:Y:S01]  /*1730*/  @!P3 FMUL R33, R33, 16777216 ;  /* 0x4b8000002121b820 */ /* 0x000fe20000400000 */
[----:B------:R-:W-:Y:S01]  /*1740*/  @!P6 FMUL R35, R35, 16777216 ;  /* 0x4b8000002323e820 */ /* 0x000fe20000400000 */
[----:B------:R-:W-:Y:S01]  /*1750*/  FSETP.GEU.AND P1, PT, R38, RZ, PT ;  /* 0x000000ff2600720b */ /* 0x000fe20003f2e000 */
[----:B------:R-:W-:Y:S01]  /*1760*/  FMUL R12, R12, R9 ;  /* 0x000000090c0c7220 */ /* 0x000fe20000400000 */
[----:B------:R-:W-:Y:S01]  /*1770*/  FADD R10, -R14, R10 ;  /* 0x0000000a0e0a7221 */ /* 0x000fe20000000100 */
[----:B0-----:R-:W-:Y:S01]  /*1780*/  FMUL R33, R32, R33 ;  /* 0x0000002120217220 */ /* 0x001fe20000400000 */
[----:B------:R-:W-:Y:S01]  /*1790*/  FADD R11, -R15, R11 ;  /* 0x0000000b0f0b7221 */ /* 0x000fe20000000100 */
[----:B------:R-:W-:Y:S02]  /*17a0*/  FSEL R38, R38, RZ, P1 ;  /* 0x000000ff26267208 */ /* 0x000fe40000800000 */
[----:B------:R-:W-:Y:S01]  /*17b0*/  FMUL R33, R33, R10 ;  /* 0x0000000a21217220 */ /* 0x000fe20000400000 */
[----:B-1----:R-:W-:-:S04]  /*17c0*/  FMUL R8, R34, R35 ;  /* 0x0000002322087220 */ /* 0x002fc80000400000 */
[----:B------:R-:W-:Y:S01]  /*17d0*/  FMUL R10, R8, R11 ;  /* 0x0000000b080a7220 */ /* 0x000fe20000400000 */
[----:B------:R-:W-:Y:S02]  /*17e0*/  LOP3.LUT R9, R3, 0x140, RZ, 0xfc, !PT ;  /* 0x0000014003097812 */ /* 0x000fe400078efcff */
[----:B------:R-:W-:Y:S02]  /*17f0*/  FSETP.GTU.AND P5, PT, R7, RZ, PT ;  /* 0x000000ff0700720b */ /* 0x000fe40003fac000 */
[----:B------:R-:W-:Y:S02]  /*1800*/  LEA.HI R9, R9, UR4, RZ, 0x1c ;  /* 0x0000000409097c11 */ /* 0x000fe4000f8fe0ff */
[----:B------:R-:W-:-:S03]  /*1810*/  LOP3.LUT R7, R3, 0x180, RZ, 0xfc, !PT ;  /* 0x0000018003077812 */ /* 0x000fc600078efcff */
[C---:B------:R-:W-:Y:S01]  /*1820*/  IMAD R14, R2.reuse, 0x4, R9 ;  /* 0x00000004020e7824 */ /* 0x040fe200078e0209 */
[----:B------:R-:W-:Y:S02]  /*1830*/  LEA.HI R7, R7, UR4, RZ, 0x1c ;  /* 0x0000000407077c11 */ /* 0x000fe4000f8fe0ff */
[C---:B------:R-:W-:Y:S02]  /*1840*/  LOP3.LUT R9, R3.reuse, 0x1c0, RZ, 0xfc, !PT ;  /* 0x000001c003097812 */ /* 0x040fe400078efcff */
[----:B------:R0:W-:Y:S01]  /*1850*/  STS [R14+0x500], R29 ;  /* 0x0005001d0e007388 */ /* 0x0001e20000000800 */
[----:B------:R-:W-:Y:S01]  /*1860*/  IMAD R7, R2, 0x4, R7 ;  /* 0x0000000402077824 */ /* 0x000fe200078e0207 */
[----:B------:R-:W-:Y:S02]  /*1870*/  LOP3.LUT R15, R3, 0x200, RZ, 0xfc, !PT ;  /* 0x00000200030f7812 */ /* 0x000fe400078efcff */
[----:B------:R-:W-:Y:S02]  /*1880*/  LEA.HI R9, R9, UR4, RZ, 0x1c ;  /* 0x0000000409097c11 */ /* 0x000fe4000f8fe0ff */
[----:B------:R-:W-:-:S02]  /*1890*/  LEA.HI R15, R15, UR4, RZ, 0x1c ;  /* 0x000000040f0f7c11 */ /* 0x000fc4000f8fe0ff */
[----:B0-----:R-:W-:Y:S01]  /*18a0*/  LOP3.LUT R14, R3, 0x240, RZ, 0xfc, !PT ;  /* 0x00000240030e7812 */ /* 0x001fe200078efcff */
[----:B------:R0:W-:Y:S01]  /*18b0*/  STS [R7+0x600], R28 ;  /* 0x0006001c07007388 */ /* 0x0001e20000000800 */
[----:B------:R-:W-:Y:S02]  /*18c0*/  FSETP.GTU.AND P2, PT, R28, RZ, PT ;  /* 0x000000ff1c00720b */ /* 0x000fe40003f4c000 */
[----:B------:R-:W-:Y:S02]  /*18d0*/  FSETP.GTU.AND P4, PT, R0, RZ, PT ;  /* 0x000000ff0000720b */ /* 0x000fe40003f8c000 */
[----:B------:R-:W-:Y:S02]  /*18e0*/  LOP3.LUT R0, R24, 0x30, RZ, 0xfc, !PT ;  /* 0x0000003018007812 */ /* 0x000fe400078efcff */
[----:B------:R-:W-:-:S04]  /*18f0*/  FSETP.GTU.AND P6, PT, R27, RZ, PT ;  /* 0x000000ff1b00720b */ /* 0x000fc80003fcc000 */
[----:B------:R-:W-:Y:S02]  /*1900*/  SEL R27, RZ, 0x1, P6 ;  /* 0x00000001ff1b7807 */ /* 0x000fe40003000000 */
[----:B------:R-:W-:Y:S01]  /*1910*/  FSETP.GTU.AND P6, PT, R44, RZ, PT ;  /* 0x000000ff2c00720b */ /* 0x000fe20003fcc000 */
[----:B--2---:R-:W-:Y:S01]  /*1920*/  FFMA R13, R13, R16, R20 ;  /* 0x000000100d0d7223 */ /* 0x004fe20000000014 */
[----:B------:R-:W-:-:S04]  /*1930*/  FFMA R12, R12, R17, R21 ;  /* 0x000000110c0c7223 */ /* 0x000fc80000000015 */
[----:B------:R-:W-:Y:S01]  /*1940*/  FSETP.GEU.AND P1, PT, R13, RZ, PT ;  /* 0x000000ff0d00720b */ /* 0x000fe20003f2e000 */
[----:B------:R-:W-:-:S03]  /*1950*/  FFMA R18, R33, R18, R22 ;  /* 0x0000001221127223 */ /* 0x000fc60000000016 */
[----:B------:R-:W-:Y:S02]  /*1960*/  FSEL R8, R13, RZ, P1 ;  /* 0x000000ff0d087208 */ /* 0x000fe40000800000 */
[----:B------:R-:W-:Y:S01]  /*1970*/  FSETP.GEU.AND P1, PT, R12, RZ, PT ;  /* 0x000000ff0c00720b */ /* 0x000fe20003f2e000 */
[----:B------:R-:W-:-:S03]  /*1980*/  FFMA R10, R10, R19, R23 ;  /* 0x000000130a0a7223 */ /* 0x000fc60000000017 */
[----:B------:R-:W-:Y:S02]  /*1990*/  FSEL R11, R12, RZ, P1 ;  /* 0x000000ff0c0b7208 */ /* 0x000fe40000800000 */
[----:B------:R-:W-:-:S04]  /*19a0*/  FSETP.GEU.AND P1, PT, R18, RZ, PT ;  /* 0x000000ff1200720b */ /* 0x000fc80003f2e000 */
[----:B------:R-:W-:Y:S02]  /*19b0*/  FSEL R12, R18, RZ, P1 ;  /* 0x000000ff120c7208 */ /* 0x000fe40000800000 */
[----:B------:R-:W-:-:S04]  /*19c0*/  FSETP.GEU.AND P1, PT, R10, RZ, PT ;  /* 0x000000ff0a00720b */ /* 0x000fc80003f2e000 */
[----:B------:R-:W-:Y:S02]  /*19d0*/  FSEL R13, R10, RZ, P1 ;  /* 0x000000ff0a0d7208 */ /* 0x000fe40000800000 */
[----:B------:R-:W-:Y:S02]  /*19e0*/  SEL R10, RZ, 0x1, P5 ;  /* 0x00000001ff0a7807 */ /* 0x000fe40002800000 */
[----:B------:R-:W-:Y:S01]  /*19f0*/  FSETP.GTU.AND P5, PT, R4, RZ, PT ;  /* 0x000000ff0400720b */ /* 0x000fe20003fac000 */
[----:B------:R-:W-:Y:S01]  /*1a00*/  IMAD.SHL.U32 R21, R5, 0x4, RZ ;  /* 0x0000000405157824 */ /* 0x000fe200078e00ff */
[C---:B------:R-:W-:Y:S02]  /*1a10*/  LOP3.LUT R16, R3.reuse, 0x280, RZ, 0xfc, !PT ;  /* 0x0000028003107812 */ /* 0x040fe400078efcff */
[C---:B------:R-:W-:Y:S02]  /*1a20*/  LOP3.LUT R17, R3.reuse, 0x2c0, RZ, 0xfc, !PT ;  /* 0x000002c003117812 */ /* 0x040fe400078efcff */
[----:B------:R-:W-:-:S02]  /*1a30*/  LOP3.LUT R4, R3, 0x340, RZ, 0xfc, !PT ;  /* 0x0000034003047812 */ /* 0x000fc400078efcff */
[C---:B------:R-:W-:Y:S02]  /*1a40*/  LOP3.LUT R20, R3.reuse, 0x380, RZ, 0xfc, !PT ;  /* 0x0000038003147812 */ /* 0x040fe400078efcff */
[----:B------:R-:W-:Y:S02]  /*1a50*/  SEL R19, RZ, 0x1, P5 ;  /* 0x00000001ff137807 */ /* 0x000fe40002800000 */
[C---:B------:R-:W-:Y:S02]  /*1a60*/  LOP3.LUT R18, R3.reuse, 0x300, RZ, 0xfc, !PT ;  /* 0x0000030003127812 */ /* 0x040fe400078efcff */
[----:B------:R-:W-:Y:S02]  /*1a70*/  LOP3.LUT R22, R3, 0x3c0, RZ, 0xfc, !PT ;  /* 0x000003c003167812 */ /* 0x000fe400078efcff */
[----:B------:R-:W-:Y:S02]  /*1a80*/  FSETP.GTU.AND P5, PT, R6, RZ, PT ;  /* 0x000000ff0600720b */ /* 0x000fe40003fac000 */
[----:B------:R-:W-:-:S02]  /*1a90*/  LEA.HI R3, R14, UR4, RZ, 0x1c ;  /* 0x000000040e037c11 */ /* 0x000fc4000f8fe0ff */
[----:B------:R-:W-:Y:S02]  /*1aa0*/  LOP3.LUT R31, R26, 0x3c, R21, 0xf8, !PT ;  /* 0x0000003c1a1f7812 */ /* 0x000fe400078ef815 */
[----:B0-----:R-:W-:Y:S01]  /*1ab0*/  LEA.HI R7, R16, UR4, RZ, 0x1c ;  /* 0x0000000410077c11 */ /* 0x001fe2000f8fe0ff */
[----:B------:R-:W-:Y:S01]  /*1ac0*/  IMAD R16, R2, 0x4, R9 ;  /* 0x0000000402107824 */ /* 0x000fe200078e0209 */
[----:B------:R-:W-:Y:S02]  /*1ad0*/  FSETP.GTU.AND P1, PT, R29, RZ, PT ;  /* 0x000000ff1d00720b */ /* 0x000fe40003f2c000 */
[----:B------:R-:W-:Y:S02]  /*1ae0*/  LEA.HI R23, R17, UR4, RZ, 0x1c ;  /* 0x0000000411177c11 */ /* 0x000fe4000f8fe0ff */
[----:B------:R-:W-:Y:S02]  /*1af0*/  LEA.HI R33, R4, UR4, RZ, 0x1c ;  /* 0x0000000404217c11 */ /* 0x000fe4000f8fe0ff */
[----:B------:R-:W-:Y:S01]  /*1b00*/  LEA.HI R35, R20, UR4, RZ, 0x1c ;  /* 0x0000000414237c11 */ /* 0x000fe2000f8fe0ff */
[----:B------:R-:W-:Y:S01]  /*1b10*/  IMAD R17, R2, 0x4, R15 ;  /* 0x0000000402117824 */ /* 0x000fe200078e020f */
[----:B------:R-:W-:-:S02]  /*1b20*/  LEA.HI R29, R18, UR4, RZ, 0x1c ;  /* 0x00000004121d7c11 */ /* 0x000fc4000f8fe0ff */
[----:B------:R-:W-:Y:S01]  /*1b30*/  SEL R6, RZ, 0x1, P5 ;  /* 0x00000001ff067807 */ /* 0x000fe20002800000 */
[----:B------:R-:W-:Y:S01]  /*1b40*/  IMAD R4, R2, 0x4, R3 ;  /* 0x0000000402047824 */ /* 0x000fe200078e0203 */
[----:B------:R-:W-:Y:S02]  /*1b50*/  LEA.HI R37, R22, UR4, RZ, 0x1c ;  /* 0x0000000416257c11 */ /* 0x000fe4000f8fe0ff */
[----:B------:R-:W-:Y:S01]  /*1b60*/  FSETP.GTU.AND P5, PT, R43, RZ, PT ;  /* 0x000000ff2b00720b */ /* 0x000fe20003fac000 */
[----:B------:R-:W-:Y:S01]  /*1b70*/  IMAD R15, R2, 0x4, R7 ;  /* 0x00000004020f7824 */ /* 0x000fe200078e0207 */
[----:B------:R-:W-:Y:S02]  /*1b80*/  ISETP.GE.AND P3, PT, R31, 0x100, PT ;  /* 0x000001001f00780c */ /* 0x000fe40003f66270 */
[C---:B------:R-:W-:Y:S02]  /*1b90*/  LOP3.LUT R18, R24.reuse, 0x20, RZ, 0xfc, !PT ;  /* 0x0000002018127812 */ /* 0x040fe400078efcff */
[----:B------:R-:W-:Y:S01]  /*1ba0*/  LOP3.LUT R22, R24, 0x10, RZ, 0xfc, !PT ;  /* 0x0000001018167812 */ /* 0x000fe200078efcff */
[C---:B------:R-:W-:Y:S01]  /*1bb0*/  IMAD R7, R2.reuse, 0x4, R23 ;  /* 0x0000000402077824 */ /* 0x040fe200078e0217 */
[----:B------:R-:W-:Y:S01]  /*1bc0*/  LOP3.LUT R26, R21, 0x3fc, RZ, 0xc0, !PT ;  /* 0x000003fc151a7812 */ /* 0x000fe200078ec0ff */
[C---:B------:R-:W-:Y:S01]  /*1bd0*/  IMAD R14, R2.reuse, 0x4, R33 ;  /* 0x00000004020e7824 */ /* 0x040fe200078e0221 */
[----:B------:R-:W-:Y:S01]  /*1be0*/  SEL R33, RZ, 0x1, P4 ;  /* 0x00000001ff217807 */ /* 0x000fe20002000000 */
[C---:B------:R-:W-:Y:S01]  /*1bf0*/  IMAD R3, R2.reuse, 0x4, R35 ;  /* 0x0000000402037824 */ /* 0x040fe200078e0223 */
[----:B------:R-:W-:Y:S01]  /*1c00*/  SEL R20, RZ, 0x1, P5 ;  /* 0x00000001ff147807 */ /* 0x000fe20002800000 */
[----:B------:R-:W-:Y:S01]  /*1c10*/  IMAD R9, R2, 0x4, R29 ;  /* 0x0000000402097824 */ /* 0x000fe200078e021d */
[----:B------:R-:W-:Y:S01]  /*1c20*/  SEL R35, RZ, 0x1, P2 ;  /* 0x00000001ff237807 */ /* 0x000fe20001000000 */
[----:B------:R-:W-:Y:S01]  /*1c30*/  STS [R16+0x700], R43 ;  /* 0x0007002b10007388 */ /* 0x000fe20000000800 */
[----:B------:R-:W-:Y:S01]  /*1c40*/  ISETP.LT.AND P4, PT, R24, 0x200, !P3 ;  /* 0x000002001800780c */ /* 0x000fe20005f81270 */
[----:B------:R-:W-:Y:S01]  /*1c50*/  IMAD R29, R22, 0x100, R31 ;  /* 0x00000100161d7824 */ /* 0x000fe200078e021f */
[----:B------:R-:W-:Y:S01]  /*1c60*/  ISETP.LT.AND P5, PT, R18, 0x200, !P3 ;  /* 0x000002001200780c */ /* 0x000fe20005fa1270 */
[----:B------:R-:W-:Y:S01]  /*1c70*/  STS [R17+0x800], R40 ;  /* 0x0008002811007388 */ /* 0x000fe20000000800 */
[----:B------:R-:W-:Y:S01]  /*1c80*/  ISETP.LT.AND P2, PT, R0, 0x200, !P3 ;  /* 0x000002000000780c */ /* 0x000fe20005f41270 */
[----:B------:R-:W-:Y:S01]  /*1c90*/  IMAD R2, R2, 0x4, R37 ;  /* 0x0000000402027824 */ /* 0x000fe200078e0225 */
[----:B------:R-:W-:Y:S01]  /*1ca0*/  ISETP.LT.AND P3, PT, R22, 0x200, !P3 ;  /* 0x000002001600780c */ /* 0x000fe20005f61270 */
[----:B------:R-:W-:Y:S01]  /*1cb0*/  STS [R4+0x900], R39 ;  /* 0x0009002704007388 */ /* 0x000fe20000000800 */
[----:B------:R-:W-:-:S03]  /*1cc0*/  LOP3.LUT R22, R26, 0xc00, RZ, 0xfc, !PT ;  /* 0x00000c001a167812 */ /* 0x000fc600078efcff */
[----:B------:R-:W-:Y:S01]  /*1cd0*/  STS [R15+0xa00], R44 ;  /* 0x000a002c0f007388 */ /* 0x000fe20000000800 */
[----:B------:R-:W-:-:S03]  /*1ce0*/  IMAD R23, R24, 0x100, R31 ;  /* 0x0000010018177824 */ /* 0x000fc600078e021f */
[----:B------:R-:W-:Y:S01]  /*1cf0*/  STS [R7+0xb00], R38 ;  /* 0x000b002607007388 */ /* 0x000fe20000000800 */
[--C-:B------:R-:W-:Y:S01]  /*1d00*/  IMAD R21, R18, 0x100, R31.reuse ;  /* 0x0000010012157824 */ /* 0x100fe200078e021f */
[----:B------:R-:W-:Y:S02]  /*1d10*/  SHF.R.U32.HI R22, RZ, 0x4, R22 ;  /* 0x00000004ff167819 */ /* 0x000fe40000011616 */
[----:B------:R-:W-:Y:S01]  /*1d20*/  STS [R9+0xc00], R8 ;  /* 0x000c000809007388 */ /* 0x000fe20000000800 */
[----:B------:R-:W-:-:S03]  /*1d30*/  IMAD R31, R0, 0x100, R31 ;  /* 0x00000100001f7824 */ /* 0x000fc600078e021f */
[----:B------:R-:W-:Y:S01]  /*1d40*/  STS [R14+0xd00], R11 ;  /* 0x000d000b0e007388 */ /* 0x000fe20000000800 */
[----:B------:R-:W-:-:S03]  /*1d50*/  LOP3.LUT R0, R26, 0x400, RZ, 0xfc, !PT ;  /* 0x000004001a007812 */ /* 0x000fc600078efcff */
[----:B------:R-:W-:Y:S01]  /*1d60*/  STS [R3+0xe00], R12 ;  /* 0x000e000c03007388 */ /* 0x000fe20000000800 */
[----:B------:R-:W-:-:S03]  /*1d70*/  LOP3.LUT R22, R22, 0xfc, RZ, 0xc0, !PT ;  /* 0x000000fc16167812 */ /* 0x000fc600078ec0ff */
[----:B------:R0:W-:Y:S01]  /*1d80*/  STS [R2+0xf00], R13 ;  /* 0x000f000d02007388 */ /* 0x0001e20000000800 */
[----:B------:R-:W-:Y:S02]  /*1d90*/  LOP3.LUT R18, R26, 0x800, RZ, 0xfc, !PT ;  /* 0x000008001a127812 */ /* 0x000fe400078efcff */
[----:B------:R-:W-:Y:S01]  /*1da0*/  SHF.R.U32.HI R0, RZ, 0x4, R0 ;  /* 0x00000004ff007819 */ /* 0x000fe20000011600 */
[----:B------:R-:W-:Y:S01]  /*1db0*/  VIADD R45, R22, UR4 ;  /* 0x00000004162d7c36 */ /* 0x000fe20008000000 */
[----:B------:R-:W-:Y:S02]  /*1dc0*/  SHF.R.U32.HI R5, RZ, 0x2, R5 ;  /* 0x00000002ff057819 */ /* 0x000fe40000011605 */
[----:B------:R-:W-:Y:S02]  /*1dd0*/  SHF.R.U32.HI R18, RZ, 0x4, R18 ;  /* 0x00000004ff127819 */ /* 0x000fe40000011612 */
[----:B------:R-:W-:Y:S01]  /*1de0*/  LOP3.LUT R0, R0, 0x7c, RZ, 0xc0, !PT ;  /* 0x0000007c00007812 */ /* 0x000fe200078ec0ff */
[----:B0-----:R-:W0:Y:S01]  /*1df0*/  LDC.64 R2, c[0x0][0x238] ;  /* 0x00008e00ff027b82 */ /* 0x001e220000000a00 */
[----:B------:R-:W-:-:S07]  /*1e00*/  SEL R22, RZ, 0x1, P1 ;  /* 0x00000001ff167807 */ /* 0x000fce0000800000 */
[----:B------:R-:W-:Y:S01]  /*1e10*/  BAR.SYNC.DEFER_BLOCKING 0x0 ;  /* 0x0000000000007b1d */ /* 0x000fe20000010000 */
[----:B------:R-:W-:Y:S02]  /*1e20*/  FSETP.GTU.AND P1, PT, R38, RZ, PT ;  /* 0x000000ff2600720b */ /* 0x000fe40003f2c000 */
[----:B------:R-:W-:Y:S01]  /*1e30*/  LOP3.LUT R5, R5, 0x3c, RZ, 0xc0, !PT ;  /* 0x0000003c05057812 */ /* 0x000fe200078ec0ff */
[----:B------:R-:W-:Y:S01]  /*1e40*/  VIADD R37, R0, UR4 ;  /* 0x0000000400257c36 */ /* 0x000fe20008000000 */
[----:B------:R-:W-:Y:S02]  /*1e50*/  LOP3.LUT R18, R18, 0xbc, RZ, 0xc0, !PT ;  /* 0x000000bc12127812 */ /* 0x000fe400078ec0ff */
[----:B------:R-:W-:Y:S02]  /*1e60*/  PRMT R20, R35, 0x3340, R20 ;  /* 0x0000334023147816 */ /* 0x000fe40000000014 */
[----:B------:R-:W-:Y:S02]  /*1e70*/  SEL R24, RZ, 0x1, P1 ;  /* 0x00000001ff187807 */ /* 0x000fe40000800000 */
[----:B------:R-:W-:Y:S01]  /*1e80*/  SEL R35, RZ, 0x1, P6 ;  /* 0x00000001ff237807 */ /* 0x000fe20003000000 */
[----:B------:R-:W-:Y:S01]  /*1e90*/  VIADD R5, R5, UR4 ;  /* 0x0000000405057c36 */ /* 0x000fe20008000000 */
[----:B------:R-:W-:-:S02]  /*1ea0*/  FSETP.GTU.AND P1, PT, R39, RZ, PT ;  /* 0x000000ff2700720b */ /* 0x000fc40003f2c000 */
[----:B------:R-:W-:Y:S01]  /*1eb0*/  FSETP.GTU.AND P6, PT, R40, RZ, PT ;  /* 0x000000ff2800720b */ /* 0x000fe20003fcc000 */
[----:B------:R-:W-:Y:S01]  /*1ec0*/  VIADD R41, R18, UR4 ;  /* 0x0000000412297c36 */ /* 0x000fe20008000000 */
[----:B------:R-:W-:Y:S01]  /*1ed0*/  SEL R28, RZ, 0x1, P1 ;  /* 0x00000001ff1c7807 */ /* 0x000fe20000800000 */
[C---:B------:R-:W-:Y:S01]  /*1ee0*/  IMAD R34, R26.reuse, 0x4, R37 ;  /* 0x000000041a227824 */ /* 0x040fe200078e0225 */
[----:B------:R-:W-:Y:S01]  /*1ef0*/  SEL R37, RZ, 0x1, P6 ;  /* 0x00000001ff257807 */ /* 0x000fe20003000000 */
[----:B------:R-:W-:Y:S01]  /*1f00*/  IMAD R18, R26, 0x4, R5 ;  /* 0x000000041a127824 */ /* 0x000fe200078e0205 */
[----:B------:R-:W-:Y:S01]  /*1f10*/  FSETP.GTU.AND P1, PT, R13, RZ, PT ;  /* 0x000000ff0d00720b */ /* 0x000fe20003f2c000 */
[----:B------:R-:W-:Y:S01]  /*1f20*/  ULDC.64 UR4, c[0x0][0x240] ;  /* 0x0000900000047ab9 */ /* 0x000fe20000000a00 */
[----:B------:R-:W-:Y:S01]  /*1f30*/  FSETP.GTU.AND P6, PT, R12, RZ, PT ;  /* 0x000000ff0c00720b */ /* 0x000fe20003fcc000 */
[----:B------:R-:W-:Y:S01]  /*1f40*/  IMAD R30, R26, 0x4, R41 ;  /* 0x000000041a1e7824 */ /* 0x000fe200078e0229 */
[----:B------:R-:W-:Y:S01]  /*1f50*/  PRMT R33, R6, 0x3340, R33 ;  /* 0x0000334006217816 */ /* 0x000fe20000000021 */
[----:B------:R-:W-:Y:S01]  /*1f60*/  IMAD R26, R26, 0x4, R45 ;  /* 0x000000041a1a7824 */ /* 0x000fe200078e022d */
[----:B------:R-:W-:Y:S01]  /*1f70*/  SEL R32, RZ, 0x1, P1 ;  /* 0x00000001ff207807 */ /* 0x000fe20000800000 */
[----:B------:R-:W-:Y:S01]  /*1f80*/  LDS R4, [R18] ;  /* 0x0000000012047984 */ /* 0x000fe20000000800 */
[----:B------:R-:W-:-:S02]  /*1f90*/  SEL R41, RZ, 0x1, P6 ;  /* 0x00000001ff297807 */ /* 0x000fc40003000000 */
[----:B------:R-:W-:Y:S01]  /*1fa0*/  PRMT R0, R19, 0x3340, R10 ;  /* 0x0000334013007816 */ /* 0x000fe2000000000a */
[----:B------:R-:W-:Y:S01]  /*1fb0*/  LDS R5, [R18+0x4] ;  /* 0x0000040012057984 */ /* 0x000fe20000000800 */
[----:B------:R-:W-:Y:S02]  /*1fc0*/  FSETP.GTU.AND P1, PT, R8, RZ, PT ;  /* 0x000000ff0800720b */ /* 0x000fe40003f2c000 */
[----:B------:R-:W-:Y:S01]  /*1fd0*/  FSETP.GTU.AND P6, PT, R11, RZ, PT ;  /* 0x000000ff0b00720b */ /* 0x000fe20003fcc000 */
[----:B------:R-:W-:Y:S04]  /*1fe0*/  LDS R6, [R18+0x8] ;  /* 0x0000080012067984 */ /* 0x000fe80000000800 */
[----:B------:R-:W1:Y:S04]  /*1ff0*/  LDS R7, [R18+0xc] ;  /* 0x00000c0012077984 */ /* 0x000e680000000800 */
[----:B------:R-:W-:Y:S04]  /*2000*/  LDS R8, [R34+0x1000] ;  /* 0x0010000022087984 */ /* 0x000fe80000000800 */
[----:B------:R-:W-:Y:S04]  /*2010*/  LDS R9, [R34+0x1004] ;  /* 0x0010040022097984 */ /* 0x000fe80000000800 */
[----:B------:R-:W-:Y:S04]  /*2020*/  LDS R10, [R34+0x1008] ;  /* 0x00100800220a7984 */ /* 0x000fe80000000800 */
[----:B------:R-:W2:Y:S04]  /*2030*/  LDS R11, [R34+0x100c] ;  /* 0x00100c00220b7984 */ /* 0x000ea80000000800 */
[----:B------:R-:W-:Y:S04]  /*2040*/  LDS R12, [R30+0x2000] ;  /* 0x002000001e0c7984 */ /* 0x000fe80000000800 */
[----:B------:R-:W-:Y:S04]  /*2050*/  LDS R13, [R30+0x2004] ;  /* 0x002004001e0d7984 */ /* 0x000fe80000000800 */
[----:B------:R-:W-:Y:S04]  /*2060*/  LDS R14, [R30+0x2008] ;  /* 0x002008001e0e7984 */ /* 0x000fe80000000800 */
[----:B------:R3:W4:Y:S04]  /*2070*/  LDS R15, [R30+0x200c] ;  /* 0x00200c001e0f7984 */ /* 0x0007280000000800 */
[----:B------:R-:W-:Y:S04]  /*2080*/  LDS R16, [R26+0x3000] ;  /* 0x003000001a107984 */ /* 0x000fe80000000800 */
[----:B------:R-:W-:Y:S04]  /*2090*/  LDS R17, [R26+0x3004] ;  /* 0x003004001a117984 */ /* 0x000fe80000000800 */
[----:B------:R-:W-:Y:S04]  /*20a0*/  LDS R18, [R26+0x3008] ;  /* 0x003008001a127984 */ /* 0x000fe80000000800 */
[----:B------:R-:W5:Y:S01]  /*20b0*/  LDS R19, [R26+0x300c] ;  /* 0x00300c001a137984 */ /* 0x000f620000000800 */
[----:B------:R-:W-:Y:S01]  /*20c0*/  PRMT R27, R27, 0x3340, R22 ;  /* 0x000033401b1b7816 */ /* 0x000fe20000000016 */
[----:B0-----:R-:W-:Y:S01]  /*20d0*/  IMAD.WIDE R22, R23, 0x4, R2 ;  /* 0x0000000417167825 */ /* 0x001fe200078e0202 */
[----:B---3--:R-:W-:-:S02]  /*20e0*/  SEL R30, RZ, 0x1, P6 ;  /* 0x00000001ff1e7807 */ /* 0x008fc40003000000 */
[----:B------:R-:W-:Y:S02]  /*20f0*/  SEL R39, RZ, 0x1, P1 ;  /* 0x00000001ff277807 */ /* 0x000fe40000800000 */
[----:B------:R-:W-:Y:S01]  /*2100*/  PRMT R37, R37, 0x3340, R28 ;  /* 0x0000334025257816 */ /* 0x000fe2000000001c */
[----:B------:R-:W-:Y:S01]  /*2110*/  IMAD.WIDE R28, R29, 0x4, R2 ;  /* 0x000000041d1c7825 */ /* 0x000fe200078e0202 */
[----:B------:R-:W-:Y:S02]  /*2120*/  PRMT R24, R35, 0x3340, R24 ;  /* 0x0000334023187816 */ /* 0x000fe40000000018 */
[----:B------:R-:W-:Y:S01]  /*2130*/  PRMT R39, R39, 0x3340, R30 ;  /* 0x0000334027277816 */ /* 0x000fe2000000001e */
[--C-:B------:R-:W-:Y:S01]  /*2140*/  IMAD.WIDE R34, R21, 0x4, R2.reuse ;  /* 0x0000000415227825 */ /* 0x100fe200078e0202 */
[----:B------:R-:W-:Y:S01]  /*2150*/  IADD3 R30, P1, R25, UR4, RZ ;  /* 0x00000004191e7c10 */ /* 0x000fe2000ff3e0ff */
[----:B-1----:R0:W-:Y:S02]  /*2160*/  @P4 STG.E.128 desc[UR6][R22.64], R4 ;  /* 0x0000000416004986 */ /* 0x0021e4000c101d06 */
[----:B------:R-:W-:Y:S01]  /*2170*/  IMAD.WIDE R2, R31, 0x4, R2 ;  /* 0x000000041f027825 */ /* 0x000fe200078e0202 */
[----:B------:R-:W-:Y:S01]  /*2180*/  PRMT R32, R41, 0x3340, R32 ;  /* 0x0000334029207816 */ /* 0x000fe20000000020 */
[----:B--2---:R1:W-:Y:S01]  /*2190*/  @P3 STG.E.128 desc[UR6][R28.64], R8 ;  /* 0x000000081c003986 */ /* 0x0043e2000c101d06 */
[----:B------:R-:W-:-:S03]  /*21a0*/  LEA.HI.X.SX32 R31, R25, UR5, 0x1, P1 ;  /* 0x00000005191f7c11 */ /* 0x000fc600088f0eff */
[----:B----4-:R1:W-:Y:S01]  /*21b0*/  @P5 STG.E.128 desc[UR6][R34.64], R12 ;  /* 0x0000000c22005986 */ /* 0x0103e2000c101d06 */
[----:B0-----:R-:W-:Y:S02]  /*21c0*/  PRMT R4, R33, 0x5410, R0 ;  /* 0x0000541021047816 */ /* 0x001fe40000000000 */
[----:B------:R-:W-:Y:S02]  /*21d0*/  PRMT R5, R27, 0x5410, R20 ;  /* 0x000054101b057816 */ /* 0x000fe40000000014 */
[----:B------:R-:W-:Y:S01]  /*21e0*/  PRMT R6, R37, 0x5410, R24 ;  /* 0x0000541025067816 */ /* 0x000fe20000000018 */
[----:B-----5:R1:W-:Y:S01]  /*21f0*/  @P2 STG.E.128 desc[UR6][R2.64], R16 ;  /* 0x0000001002002986 */ /* 0x0203e2000c101d06 */
[----:B------:R-:W-:Y:S01]  /*2200*/  PRMT R7, R39, 0x5410, R32 ;  /* 0x0000541027077816 */ /* 0x000fe20000000020 */
[----:B------:R-:W-:Y:S06]  /*2210*/  @!P0 EXIT ;  /* 0x000000000000894d */ /* 0x000fec0003800000 */
[----:B------:R-:W-:Y:S01]  /*2220*/  STG.E.128 desc[UR6][R30.64], R4 ;  /* 0x000000041e007986 */ /* 0x000fe2000c101d06 */
[----:B------:R-:W-:Y:S05]  /*2230*/  EXIT ;  /* 0x000000000000794d */ /* 0x000fea0003800000 */
.L_x_0:
[----:B------:R-:W-:-:S00]  /*2240*/  BRA `(.L_x_0) ;  /* 0xfffffffc00fc7947 */ /* 0x000fc0000383ffff */
[----:B------:R-:W-:-:S00]  /*2250*/  NOP ;  /* 0x0000000000007918 */ /* 0x000fc00000000000 */
        /* <DEDUP_REMOVED lines=10> */
.L_x_1:


//--------------------- .nv.global.init           --------------------------
	.section	.nv.global.init,"aw",@progbits
.nv.global.init:
	.type		_$_str,@object
	.size		_$_str,(_$_str_$_2 - _$_str)
_$_str:
        /*0000*/ 	.byte	0x5f, 0x5f, 0x43, 0x55, 0x44, 0x41, 0x5f, 0x46, 0x54, 0x5a, 0x00
	.type		_$_str_$_2,@object
	.size		_$_str_$_2,(.L_1 - _$_str_$_2)
_$_str_$_2:
        /*000b*/ 	.byte	0x5f, 0x5f, 0x43, 0x55, 0x44, 0x41, 0x5f, 0x50, 0x52, 0x45, 0x43, 0x5f, 0x53, 0x51, 0x52, 0x54
        /*001b*/ 	.byte	0x00
.L_1:


//--------------------- .nv.shared.triton_poi_fused__native_batch_norm_legit_no_training_relu_threshold_backward_12 --------------------------
	.section	.nv.shared.triton_poi_fused__native_batch_norm_legit_no_training_relu_threshold_backward_12,"aw",@nobits
	.sectionflags	@""
	.align	16
	.zero		1024


//--------------------- .nv.constant0.triton_poi_fused__native_batch_norm_legit_no_training_relu_threshold_backward_12 --------------------------
	.section	.nv.constant0.triton_poi_fused__native_batch_norm_legit_no_training_relu_threshold_backward_12,"a",@progbits
	.sectionflags	@""
	.align	4
.nv.constant0.triton_poi_fused__native_batch_norm_legit_no_training_relu_threshold_backward_12:
	.zero		592
